	.headerflags	@"EF_CUDA_TEXMODE_UNIFIED EF_CUDA_64BIT_ADDRESS EF_CUDA_SM80 EF_CUDA_VIRTUAL_SM(EF_CUDA_SM80)"
	.elftype	@"ET_EXEC"


//--------------------- .nv.info                  --------------------------
	.section	.nv.info,"",@"SHT_CUDA_INFO"
	.align	4


	//----- nvinfo : EIATTR_REGCOUNT
	.align		4
        /*0000*/ 	.byte	0x04, 0x2f
        /*0002*/ 	.short	(.L_1 - .L_0)
	.align		4
.L_0:
        /*0004*/ 	.word	index@(matmul_kernel)
        /*0008*/ 	.word	0x000000ff


	//----- nvinfo : EIATTR_MIN_STACK_SIZE
	.align		4
.L_1:
        /*000c*/ 	.byte	0x04, 0x12
        /*000e*/ 	.short	(.L_3 - .L_2)
	.align		4
.L_2:
        /*0010*/ 	.word	index@(matmul_kernel)
        /*0014*/ 	.word	0x00000000


	//----- nvinfo : EIATTR_FRAME_SIZE
	.align		4
.L_3:
        /*0018*/ 	.byte	0x04, 0x11
        /*001a*/ 	.short	(.L_5 - .L_4)
	.align		4
.L_4:
        /*001c*/ 	.word	index@(matmul_kernel)
        /*0020*/ 	.word	0x00000000


	//----- nvinfo : EIATTR_MIN_STACK_SIZE
	.align		4
.L_5:
        /*0024*/ 	.byte	0x04, 0x12
        /*0026*/ 	.short	(.L_7 - .L_6)
	.align		4
.L_6:
        /*0028*/ 	.word	index@(matmul_kernel)
        /*002c*/ 	.word	0x00000000
.L_7:


//--------------------- .nv.info.matmul_kernel    --------------------------
	.section	.nv.info.matmul_kernel,"",@"SHT_CUDA_INFO"
	.sectionflags	@""
	.align	4


	//----- nvinfo : EIATTR_CUDA_API_VERSION
	.align		4
        /*0000*/ 	.byte	0x04, 0x37
        /*0002*/ 	.short	(.L_9 - .L_8)
.L_8:
        /*0004*/ 	.word	0x0000007c


	//----- nvinfo : EIATTR_SW2861232_WAR
	.align		4
.L_9:
        /*0008*/ 	.byte	0x01, 0x35
	.zero		2


	//----- nvinfo : EIATTR_PARAM_CBANK
	.align		4
        /*000c*/ 	.byte	0x04, 0x0a
        /*000e*/ 	.short	(.L_11 - .L_10)
	.align		4
.L_10:
        /*0010*/ 	.word	index@(.nv.constant0.matmul_kernel)
        /*0014*/ 	.short	0x0160
        /*0016*/ 	.short	0x0030


	//----- nvinfo : EIATTR_CBANK_PARAM_SIZE
	.align		4
.L_11:
        /*0018*/ 	.byte	0x03, 0x19
        /*001a*/ 	.short	0x0030


	//----- nvinfo : EIATTR_KPARAM_INFO
	.align		4
        /*001c*/ 	.byte	0x04, 0x17
        /*001e*/ 	.short	(.L_13 - .L_12)
.L_12:
        /*0020*/ 	.word	0x00000000
        /*0024*/ 	.short	0x0008
        /*0026*/ 	.short	0x002c
        /*0028*/ 	.byte	0x00, 0xf0, 0x11, 0x00


	//----- nvinfo : EIATTR_KPARAM_INFO
	.align		4
.L_13:
        /*002c*/ 	.byte	0x04, 0x17
        /*002e*/ 	.short	(.L_15 - .L_14)
.L_14:
        /*0030*/ 	.word	0x00000000
        /*0034*/ 	.short	0x0007
        /*0036*/ 	.short	0x0028
        /*0038*/ 	.byte	0x00, 0xf0, 0x11, 0x00


	//----- nvinfo : EIATTR_KPARAM_INFO
	.align		4
.L_15:
        /*003c*/ 	.byte	0x04, 0x17
        /*003e*/ 	.short	(.L_17 - .L_16)
.L_16:
        /*0040*/ 	.word	0x00000000
        /*0044*/ 	.short	0x0006
        /*0046*/ 	.short	0x0024
        /*0048*/ 	.byte	0x00, 0xf0, 0x11, 0x00


	//----- nvinfo : EIATTR_KPARAM_INFO
	.align		4
.L_17:
        /*004c*/ 	.byte	0x04, 0x17
        /*004e*/ 	.short	(.L_19 - .L_18)
.L_18:
        /*0050*/ 	.word	0x00000000
        /*0054*/ 	.short	0x0005
        /*0056*/ 	.short	0x0020
        /*0058*/ 	.byte	0x00, 0xf0, 0x11, 0x00


	//----- nvinfo : EIATTR_KPARAM_INFO
	.align		4
.L_19:
        /*005c*/ 	.byte	0x04, 0x17
        /*005e*/ 	.short	(.L_21 - .L_20)
.L_20:
        /*0060*/ 	.word	0x00000000
        /*0064*/ 	.short	0x0004
        /*0066*/ 	.short	0x001c
        /*0068*/ 	.byte	0x00, 0xf0, 0x11, 0x00


	//----- nvinfo : EIATTR_KPARAM_INFO
	.align		4
.L_21:
        /*006c*/ 	.byte	0x04, 0x17
        /*006e*/ 	.short	(.L_23 - .L_22)
.L_22:
        /*0070*/ 	.word	0x00000000
        /*0074*/ 	.short	0x0003
        /*0076*/ 	.short	0x0018
        /*0078*/ 	.byte	0x00, 0xf0, 0x11, 0x00


	//----- nvinfo : EIATTR_KPARAM_INFO
	.align		4
.L_23:
        /*007c*/ 	.byte	0x04, 0x17
        /*007e*/ 	.short	(.L_25 - .L_24)
.L_24:
        /*0080*/ 	.word	0x00000000
        /*0084*/ 	.short	0x0002
        /*0086*/ 	.short	0x0010
        /*0088*/ 	.byte	0x00, 0xf0, 0x21, 0x00


	//----- nvinfo : EIATTR_KPARAM_INFO
	.align		4
.L_25:
        /*008c*/ 	.byte	0x04, 0x17
        /*008e*/ 	.short	(.L_27 - .L_26)
.L_26:
        /*0090*/ 	.word	0x00000000
        /*0094*/ 	.short	0x0001
        /*0096*/ 	.short	0x0008
        /*0098*/ 	.byte	0x00, 0xf0, 0x21, 0x00


	//----- nvinfo : EIATTR_KPARAM_INFO
	.align		4
.L_27:
        /*009c*/ 	.byte	0x04, 0x17
        /*009e*/ 	.short	(.L_29 - .L_28)
.L_28:
        /*00a0*/ 	.word	0x00000000
        /*00a4*/ 	.short	0x0000
        /*00a6*/ 	.short	0x0000
        /*00a8*/ 	.byte	0x00, 0xf0, 0x21, 0x00


	//----- nvinfo : EIATTR_MAXREG_COUNT
	.align		4
.L_29:
        /*00ac*/ 	.byte	0x03, 0x1b
        /*00ae*/ 	.short	0x00ff


	//----- nvinfo : EIATTR_EXIT_INSTR_OFFSETS
	.align		4
        /*00b0*/ 	.byte	0x04, 0x1c
        /*00b2*/ 	.short	(.L_31 - .L_30)


	//   ....[0]....
.L_30:
        /*00b4*/ 	.word	0x000080e0


	//   ....[1]....
        /*00b8*/ 	.word	0x00008140


	//----- nvinfo : EIATTR_MAX_THREADS
	.align		4
.L_31:
        /*00bc*/ 	.byte	0x04, 0x05
        /*00be*/ 	.short	(.L_33 - .L_32)
.L_32:
        /*00c0*/ 	.word	0x00000100
        /*00c4*/ 	.word	0x00000001
        /*00c8*/ 	.word	0x00000001
.L_33:


//--------------------- .nv.callgraph             --------------------------
	.section	.nv.callgraph,"",@"SHT_CUDA_CALLGRAPH"
	.align	4
	.sectionentsize	8
	.align		4
        /*0000*/ 	.word	0x00000000
	.align		4
        /*0004*/ 	.word	0xffffffff
	.align		4
        /*0008*/ 	.word	0x00000000
	.align		4
        /*000c*/ 	.word	0xfffffffe
	.align		4
        /*0010*/ 	.word	0x00000000
	.align		4
        /*0014*/ 	.word	0xfffffffd
	.align		4
        /*0018*/ 	.word	0x00000000
	.align		4
        /*001c*/ 	.word	0xfffffffc


//--------------------- .nv.rel.action            --------------------------
	.section	.nv.rel.action,"",@"SHT_CUDA_RELOCINFO"
	.align	8
	.sectionentsize	8
        /*0000*/ 	.byte	0x73, 0x00, 0x00, 0x00, 0x00, 0x00, 0x00, 0x00, 0x00, 0x00, 0x00, 0x11, 0x25, 0x00, 0x05, 0x36


//--------------------- .nv.constant0.matmul_kernel --------------------------
	.section	.nv.constant0.matmul_kernel,"a",@progbits
	.sectionflags	@""
	.align	4
.nv.constant0.matmul_kernel:
	.zero		400


//--------------------- .text.matmul_kernel       --------------------------
	.section	.text.matmul_kernel,"ax",@progbits
	.sectionflags	@"SHF_BARRIERS=1"
	.sectioninfo	@"SHI_REGISTERS=255"
	.align	128
        .global         matmul_kernel
        .type           matmul_kernel,@function
        .size           matmul_kernel,(.L_x_5 - matmul_kernel)
        .other          matmul_kernel,@"STO_CUDA_ENTRY STV_DEFAULT"
matmul_kernel:
.text.matmul_kernel:
[----:B------:R-:W-:Y:S02]  /*0000*/  IMAD.MOV.U32 R1, RZ, RZ, c[0x0][0x28] ;  /* 0x00000a00ff017624 */ /* 0x000fe400078e00ff */
[----:B------:R-:W-:Y:S01]  /*0010*/  IMAD.MOV.U32 R0, RZ, RZ, c[0x0][0x17c] ;  /* 0x00005f00ff007624 */ /* 0x000fe200078e00ff */
[----:B------:R-:W1:Y:S01]  /*0020*/  S2R R5, SR_CTAID.X ;  /* 0x0000000000057919 */ /* 0x000e620000002500 */
[----:B------:R-:W-:Y:S01]  /*0030*/  IABS R16, c[0x0][0x178] ;  /* 0x00005e0000107a13 */ /* 0x000fe20000000000 */
[----:B------:R-:W-:Y:S01]  /*0040*/  ULDC UR9, c[0x0][0x180] ;  /* 0x0000600000097ab9 */ /* 0x000fe20000000800 */
[----:B------:R-:W-:Y:S01]  /*0050*/  IABS R18, c[0x0][0x17c] ;  /* 0x00005f0000127a13 */ /* 0x000fe20000000000 */
[----:B------:R-:W2:Y:S01]  /*0060*/  S2R R251, SR_TID.X ;  /* 0x0000000000fb7919 */ /* 0x000ea20000002100 */
[----:B------:R-:W-:Y:S01]  /*0070*/  IADD3 R0, R0, 0xff, RZ ;  /* 0x000000ff00007810 */ /* 0x000fe20007ffe0ff */
[----:B------:R-:W-:Y:S02]  /*0080*/  UIADD3 UR4, UR9, -0x80, URZ ;  /* 0xffffff8009047890 */ /* 0x000fe4000fffe03f */
[----:B------:R-:W-:Y:S01]  /*0090*/  ULDC.64 UR12, c[0x0][0x118] ;  /* 0x00004600000c7ab9 */ /* 0x000fe20000000a00 */
[----:B------:R-:W-:-:S04]  /*00a0*/  SHF.R.S32.HI R3, RZ, 0x1f, R0 ;  /* 0x0000001fff037819 */ /* 0x000fc80000011400 */
[----:B------:R-:W-:-:S04]  /*00b0*/  LEA.HI R3, R3, R0, RZ, 0x8 ;  /* 0x0000000003037211 */ /* 0x000fc800078f40ff */
[----:B------:R-:W-:-:S05]  /*00c0*/  SHF.R.S32.HI R3, RZ, 0x8, R3 ;  /* 0x00000008ff037819 */ /* 0x000fca0000011403 */
[----:B------:R-:W-:Y:S01]  /*00d0*/  IMAD.SHL.U32 R4, R3, 0x8, RZ ;  /* 0x0000000803047824 */ /* 0x000fe200078e00ff */
[----:B-1----:R-:W-:-:S04]  /*00e0*/  IABS R8, R5 ;  /* 0x0000000500087213 */ /* 0x002fc80000000000 */
[-C--:B------:R-:W-:Y:S01]  /*00f0*/  IABS R7, R4.reuse ;  /* 0x0000000400077213 */ /* 0x080fe20000000000 */
[----:B--2---:R-:W-:Y:S01]  /*0100*/  IMAD.SHL.U32 R249, R251, 0x10, RZ ;  /* 0x00000010fbf97824 */ /* 0x004fe200078e00ff */
[----:B------:R-:W-:Y:S02]  /*0110*/  IABS R10, R4 ;  /* 0x00000004000a7213 */ /* 0x000fe40000000000 */
[----:B------:R-:W1:Y:S01]  /*0120*/  I2F.RP R0, R7 ;  /* 0x0000000700007306 */ /* 0x000e620000209400 */
[--C-:B------:R-:W-:Y:S02]  /*0130*/  SHF.R.U32.HI R252, RZ, 0x3, R251.reuse ;  /* 0x00000003fffc7819 */ /* 0x100fe400000116fb */
[----:B------:R-:W-:Y:S02]  /*0140*/  LOP3.LUT R249, R249, 0x70, RZ, 0xc0, !PT ;  /* 0x00000070f9f97812 */ /* 0x000fe400078ec0ff */
[----:B------:R-:W-:Y:S02]  /*0150*/  LOP3.LUT R32, R251, 0x1f, RZ, 0xc0, !PT ;  /* 0x0000001ffb207812 */ /* 0x000fe400078ec0ff */
[----:B------:R-:W-:Y:S01]  /*0160*/  SHF.R.U32.HI R33, RZ, 0x5, R251 ;  /* 0x00000005ff217819 */ /* 0x000fe200000116fb */
[----:B-1----:R-:W1:Y:S02]  /*0170*/  MUFU.RCP R0, R0 ;  /* 0x0000000000007308 */ /* 0x002e640000001000 */
[----:B-1----:R-:W-:Y:S01]  /*0180*/  IADD3 R2, R0, 0xffffffe, RZ ;  /* 0x0ffffffe00027810 */ /* 0x002fe20007ffe0ff */
[----:B------:R-:W-:-:S05]  /*0190*/  IMAD.MOV R0, RZ, RZ, -R10 ;  /* 0x000000ffff007224 */ /* 0x000fca00078e0a0a */
[----:B------:R1:W2:Y:S02]  /*01a0*/  F2I.FTZ.U32.TRUNC.NTZ R3, R2 ;  /* 0x0000000200037305 */ /* 0x0002a4000021f000 */
[----:B-1----:R-:W-:Y:S02]  /*01b0*/  IMAD.MOV.U32 R2, RZ, RZ, RZ ;  /* 0x000000ffff027224 */ /* 0x002fe400078e00ff */
[----:B--2---:R-:W-:-:S04]  /*01c0*/  IMAD.MOV R6, RZ, RZ, -R3 ;  /* 0x000000ffff067224 */ /* 0x004fc800078e0a03 */
[----:B------:R-:W-:Y:S02]  /*01d0*/  IMAD R9, R6, R7, RZ ;  /* 0x0000000706097224 */ /* 0x000fe400078e02ff */
[----:B------:R-:W-:Y:S02]  /*01e0*/  IMAD.MOV.U32 R6, RZ, RZ, R8 ;  /* 0x000000ffff067224 */ /* 0x000fe400078e0008 */
[----:B------:R-:W-:-:S06]  /*01f0*/  IMAD.HI.U32 R3, R3, R9, R2 ;  /* 0x0000000903037227 */ /* 0x000fcc00078e0002 */
[----:B------:R-:W-:-:S04]  /*0200*/  IMAD.HI.U32 R3, R3, R6, RZ ;  /* 0x0000000603037227 */ /* 0x000fc800078e00ff */
[----:B------:R-:W-:-:S05]  /*0210*/  IMAD R0, R3, R0, R6 ;  /* 0x0000000003007224 */ /* 0x000fca00078e0206 */
[----:B------:R-:W-:-:S13]  /*0220*/  ISETP.GT.U32.AND P1, PT, R7, R0, PT ;  /* 0x000000000700720c */ /* 0x000fda0003f24070 */
[----:B------:R-:W-:Y:S01]  /*0230*/  @!P1 IMAD.IADD R0, R0, 0x1, -R7 ;  /* 0x0000000100009824 */ /* 0x000fe200078e0a07 */
[----:B------:R-:W-:Y:S02]  /*0240*/  @!P1 IADD3 R3, R3, 0x1, RZ ;  /* 0x0000000103039810 */ /* 0x000fe40007ffe0ff */
[----:B------:R-:W-:Y:S02]  /*0250*/  ISETP.NE.AND P1, PT, R4, RZ, PT ;  /* 0x000000ff0400720c */ /* 0x000fe40003f25270 */
[----:B------:R-:W-:Y:S02]  /*0260*/  ISETP.GE.U32.AND P0, PT, R0, R7, PT ;  /* 0x000000070000720c */ /* 0x000fe40003f06070 */
[----:B------:R-:W-:-:S04]  /*0270*/  LOP3.LUT R0, R5, R4, RZ, 0x3c, !PT ;  /* 0x0000000405007212 */ /* 0x000fc800078e3cff */
[----:B------:R-:W-:Y:S01]  /*0280*/  ISETP.GE.AND P2, PT, R0, RZ, PT ;  /* 0x000000ff0000720c */ /* 0x000fe20003f46270 */
[----:B------:R-:W-:-:S05]  /*0290*/  IMAD.MOV.U32 R0, RZ, RZ, c[0x0][0x178] ;  /* 0x00005e00ff007624 */ /* 0x000fca00078e00ff */
[----:B------:R-:W-:Y:S02]  /*02a0*/  IADD3 R0, R0, 0x7f, RZ ;  /* 0x0000007f00007810 */ /* 0x000fe40007ffe0ff */
[----:B------:R-:W-:-:S05]  /*02b0*/  @P0 IADD3 R3, R3, 0x1, RZ ;  /* 0x0000000103030810 */ /* 0x000fca0007ffe0ff */
[----:B------:R-:W-:Y:S01]  /*02c0*/  IMAD.MOV.U32 R2, RZ, RZ, R3 ;  /* 0x000000ffff027224 */ /* 0x000fe200078e0003 */
[----:B------:R-:W-:-:S03]  /*02d0*/  SHF.R.S32.HI R3, RZ, 0x1f, R0 ;  /* 0x0000001fff037819 */ /* 0x000fc60000011400 */
[----:B------:R-:W-:Y:S01]  /*02e0*/  @!P2 IMAD.MOV R2, RZ, RZ, -R2 ;  /* 0x000000ffff02a224 */ /* 0x000fe200078e0a02 */
[----:B------:R-:W-:Y:S02]  /*02f0*/  @!P1 LOP3.LUT R2, RZ, R4, RZ, 0x33, !PT ;  /* 0x00000004ff029212 */ /* 0x000fe400078e33ff */
[----:B------:R-:W-:-:S03]  /*0300*/  LEA.HI R3, R3, R0, RZ, 0x7 ;  /* 0x0000000003037211 */ /* 0x000fc600078f38ff */
[----:B------:R-:W-:Y:S02]  /*0310*/  IMAD.SHL.U32 R10, R2, 0x8, RZ ;  /* 0x00000008020a7824 */ /* 0x000fe400078e00ff */
[----:B------:R-:W-:-:S03]  /*0320*/  IMAD.MOV R2, RZ, RZ, -R2 ;  /* 0x000000ffff027224 */ /* 0x000fc600078e0a02 */
[----:B------:R-:W-:Y:S01]  /*0330*/  LEA.HI.SX32 R3, R3, -R10, 0x19 ;  /* 0x8000000a03037211 */ /* 0x000fe200078fcaff */
[----:B------:R-:W-:Y:S02]  /*0340*/  IMAD R8, R4, R2, R5 ;  /* 0x0000000204087224 */ /* 0x000fe400078e0205 */
[----:B------:R-:W-:Y:S01]  /*0350*/  IMAD.MOV.U32 R2, RZ, RZ, RZ ;  /* 0x000000ffff027224 */ /* 0x000fe200078e00ff */
[----:B------:R-:W-:Y:S01]  /*0360*/  IMNMX R11, R3, 0x8, PT ;  /* 0x00000008030b7817 */ /* 0x000fe20003800200 */
[----:B------:R-:W1:Y:S03]  /*0370*/  I2F.RP R4, R16 ;  /* 0x0000001000047306 */ /* 0x000e660000209400 */
[----:B------:R-:W-:-:S05]  /*0380*/  IABS R7, R11 ;  /* 0x0000000b00077213 */ /* 0x000fca0000000000 */
[----:B------:R-:W2:Y:S08]  /*0390*/  I2F.RP R0, R7 ;  /* 0x0000000700007306 */ /* 0x000eb00000209400 */
[----:B-1----:R-:W-:Y:S08]  /*03a0*/  MUFU.RCP R4, R4 ;  /* 0x0000000400047308 */ /* 0x002ff00000001000 */
[----:B--2---:R-:W1:Y:S02]  /*03b0*/  MUFU.RCP R0, R0 ;  /* 0x0000000000007308 */ /* 0x004e640000001000 */
[----:B-1----:R-:W-:-:S02]  /*03c0*/  IADD3 R3, R0, 0xffffffe, RZ ;  /* 0x0ffffffe00037810 */ /* 0x002fc40007ffe0ff */
[----:B------:R-:W-:-:S04]  /*03d0*/  IABS R0, R8 ;  /* 0x0000000800007213 */ /* 0x000fc80000000000 */
[----:B------:R-:W1:Y:S02]  /*03e0*/  F2I.FTZ.U32.TRUNC.NTZ R3, R3 ;  /* 0x0000000300037305 */ /* 0x000e64000021f000 */
[----:B-1----:R-:W-:-:S04]  /*03f0*/  IMAD.MOV R6, RZ, RZ, -R3 ;  /* 0x000000ffff067224 */ /* 0x002fc800078e0a03 */
[----:B------:R-:W-:Y:S01]  /*0400*/  IMAD R5, R6, R7, RZ ;  /* 0x0000000706057224 */ /* 0x000fe200078e02ff */
[----:B------:R-:W-:-:S03]  /*0410*/  IABS R6, R11 ;  /* 0x0000000b00067213 */ /* 0x000fc60000000000 */
[----:B------:R-:W-:-:S04]  /*0420*/  IMAD.HI.U32 R2, R3, R5, R2 ;  /* 0x0000000503027227 */ /* 0x000fc800078e0002 */
[----:B------:R-:W-:Y:S02]  /*0430*/  IMAD.MOV.U32 R3, RZ, RZ, R0 ;  /* 0x000000ffff037224 */ /* 0x000fe400078e0000 */
[----:B------:R-:W-:Y:S02]  /*0440*/  IMAD.MOV R0, RZ, RZ, -R6 ;  /* 0x000000ffff007224 */ /* 0x000fe400078e0a06 */
[----:B------:R-:W-:Y:S01]  /*0450*/  IMAD.HI.U32 R2, R2, R3, RZ ;  /* 0x0000000302027227 */ /* 0x000fe200078e00ff */
[----:B------:R-:W1:Y:S03]  /*0460*/  I2F.RP R6, R18 ;  /* 0x0000001200067306 */ /* 0x000e660000209400 */
[----:B------:R-:W-:Y:S01]  /*0470*/  IMAD R0, R2, R0, R3 ;  /* 0x0000000002007224 */ /* 0x000fe200078e0203 */
[----:B------:R-:W-:Y:S01]  /*0480*/  IADD3 R3, R4, 0xffffffe, RZ ;  /* 0x0ffffffe04037810 */ /* 0x000fe20007ffe0ff */
[----:B------:R-:W-:-:S03]  /*0490*/  IMAD.MOV.U32 R4, RZ, RZ, RZ ;  /* 0x000000ffff047224 */ /* 0x000fc600078e00ff */
[----:B------:R-:W-:Y:S02]  /*04a0*/  ISETP.GT.U32.AND P1, PT, R7, R0, PT ;  /* 0x000000000700720c */ /* 0x000fe40003f24070 */
[----:B------:R-:W2:Y:S08]  /*04b0*/  F2I.FTZ.U32.TRUNC.NTZ R3, R3 ;  /* 0x0000000300037305 */ /* 0x000eb0000021f000 */
[----:B-1----:R-:W1:Y:S03]  /*04c0*/  MUFU.RCP R6, R6 ;  /* 0x0000000600067308 */ /* 0x002e660000001000 */
[----:B------:R-:W-:Y:S01]  /*04d0*/  @!P1 IMAD.IADD R0, R0, 0x1, -R7 ;  /* 0x0000000100009824 */ /* 0x000fe200078e0a07 */
[----:B------:R-:W-:-:S02]  /*04e0*/  @!P1 IADD3 R2, R2, 0x1, RZ ;  /* 0x0000000102029810 */ /* 0x000fc40007ffe0ff */
[----:B------:R-:W-:Y:S02]  /*04f0*/  ISETP.NE.AND P1, PT, R11, RZ, PT ;  /* 0x000000ff0b00720c */ /* 0x000fe40003f25270 */
[----:B------:R-:W-:Y:S01]  /*0500*/  ISETP.GE.U32.AND P0, PT, R0, R7, PT ;  /* 0x000000070000720c */ /* 0x000fe20003f06070 */
[----:B--2---:R-:W-:Y:S01]  /*0510*/  IMAD.MOV R9, RZ, RZ, -R3 ;  /* 0x000000ffff097224 */ /* 0x004fe200078e0a03 */
[----:B------:R-:W-:Y:S02]  /*0520*/  LOP3.LUT R0, R8, R11, RZ, 0x3c, !PT ;  /* 0x0000000b08007212 */ /* 0x000fe400078e3cff */
[----:B------:R-:W-:Y:S01]  /*0530*/  SHF.R.U32.HI R7, RZ, 0x3, R251 ;  /* 0x00000003ff077819 */ /* 0x000fe200000116fb */
[----:B------:R-:W-:Y:S01]  /*0540*/  IMAD R9, R9, R16, RZ ;  /* 0x0000001009097224 */ /* 0x000fe200078e02ff */
[----:B------:R-:W-:Y:S02]  /*0550*/  ISETP.GE.AND P2, PT, R0, RZ, PT ;  /* 0x000000ff0000720c */ /* 0x000fe40003f46270 */
[----:B-1----:R-:W-:-:S02]  /*0560*/  IADD3 R5, R6, 0xffffffe, RZ ;  /* 0x0ffffffe06057810 */ /* 0x002fc40007ffe0ff */
[----:B------:R-:W-:-:S03]  /*0570*/  SGXT.U32 R7, R7, 0x5 ;  /* 0x000000050707781a */ /* 0x000fc60000000000 */
[----:B------:R-:W-:Y:S01]  /*0580*/  @P0 IADD3 R2, R2, 0x1, RZ ;  /* 0x0000000102020810 */ /* 0x000fe20007ffe0ff */
[----:B------:R-:W1:Y:S01]  /*0590*/  F2I.FTZ.U32.TRUNC.NTZ R5, R5 ;  /* 0x0000000500057305 */ /* 0x000e62000021f000 */
[C---:B------:R-:W-:Y:S02]  /*05a0*/  LOP3.LUT R181, R7.reuse, 0x20, RZ, 0xfc, !PT ;  /* 0x0000002007b57812 */ /* 0x040fe400078efcff */
[C---:B------:R-:W-:Y:S01]  /*05b0*/  LOP3.LUT R180, R7.reuse, 0x40, RZ, 0xfc, !PT ;  /* 0x0000004007b47812 */ /* 0x040fe200078efcff */
[----:B------:R-:W-:Y:S01]  /*05c0*/  IMAD.MOV.U32 R246, RZ, RZ, R2 ;  /* 0x000000fffff67224 */ /* 0x000fe200078e0002 */
[C---:B------:R-:W-:Y:S01]  /*05d0*/  LOP3.LUT R199, R7.reuse, 0x80, RZ, 0xfc, !PT ;  /* 0x0000008007c77812 */ /* 0x040fe200078efcff */
[----:B------:R-:W-:Y:S01]  /*05e0*/  IMAD.MOV.U32 R2, RZ, RZ, RZ ;  /* 0x000000ffff027224 */ /* 0x000fe200078e00ff */
[----:B------:R-:W-:Y:S01]  /*05f0*/  LOP3.LUT R198, R7, 0xa0, RZ, 0xfc, !PT ;  /* 0x000000a007c67812 */ /* 0x000fe200078efcff */
[----:B------:R-:W-:Y:S01]  /*0600*/  @!P2 IMAD.MOV R246, RZ, RZ, -R246 ;  /* 0x000000fffff6a224 */ /* 0x000fe200078e0af6 */
[----:B------:R-:W-:Y:S01]  /*0610*/  @!P1 LOP3.LUT R246, RZ, R11, RZ, 0x33, !PT ;  /* 0x0000000bfff69212 */ /* 0x000fe200078e33ff */
[----:B------:R-:W-:Y:S01]  /*0620*/  IMAD.HI.U32 R2, R3, R9, R2 ;  /* 0x0000000903027227 */ /* 0x000fe200078e0002 */
[----:B------:R-:W-:-:S02]  /*0630*/  LOP3.LUT R197, R7, 0xc0, RZ, 0xfc, !PT ;  /* 0x000000c007c57812 */ /* 0x000fc400078efcff */
[----:B------:R-:W-:Y:S01]  /*0640*/  LOP3.LUT R196, R7, 0xe0, RZ, 0xfc, !PT ;  /* 0x000000e007c47812 */ /* 0x000fe200078efcff */
[----:B------:R-:W-:Y:S02]  /*0650*/  IMAD.MOV R0, RZ, RZ, -R246 ;  /* 0x000000ffff007224 */ /* 0x000fe400078e0af6 */
[--C-:B-1----:R-:W-:Y:S02]  /*0660*/  IMAD.MOV R13, RZ, RZ, -R5.reuse ;  /* 0x000000ffff0d7224 */ /* 0x102fe400078e0a05 */
[----:B------:R-:W-:Y:S02]  /*0670*/  IMAD.SHL.U32 R246, R246, 0x100, RZ ;  /* 0x00000100f6f67824 */ /* 0x000fe400078e00ff */
[----:B------:R-:W-:Y:S02]  /*0680*/  IMAD R3, R13, R18, RZ ;  /* 0x000000120d037224 */ /* 0x000fe400078e02ff */
[----:B------:R-:W-:Y:S01]  /*0690*/  IMAD R0, R11, R0, R8 ;  /* 0x000000000b007224 */ /* 0x000fe200078e0208 */
[C---:B------:R-:W-:Y:S01]  /*06a0*/  LOP3.LUT R21, R246.reuse, R7, RZ, 0xfc, !PT ;  /* 0x00000007f6157212 */ /* 0x040fe200078efcff */
[----:B------:R-:W-:Y:S01]  /*06b0*/  IMAD.HI.U32 R8, R5, R3, R4 ;  /* 0x0000000305087227 */ /* 0x000fe200078e0004 */
[----:B------:R-:W-:-:S02]  /*06c0*/  LOP3.LUT R25, R246, 0x20, R7, 0xfe, !PT ;  /* 0x00000020f6197812 */ /* 0x000fc400078efe07 */
[----:B------:R-:W-:Y:S01]  /*06d0*/  IABS R9, R21 ;  /* 0x0000001500097213 */ /* 0x000fe20000000000 */
[----:B------:R-:W-:Y:S01]  /*06e0*/  IMAD.IADD R0, R10, 0x1, R0 ;  /* 0x000000010a007824 */ /* 0x000fe200078e0200 */
[C-C-:B------:R-:W-:Y:S02]  /*06f0*/  LOP3.LUT R26, R246.reuse, 0x40, R7.reuse, 0xfe, !PT ;  /* 0x00000040f61a7812 */ /* 0x140fe400078efe07 */
[----:B------:R-:W-:Y:S01]  /*0700*/  LOP3.LUT R28, R246, 0x80, R7, 0xfe, !PT ;  /* 0x00000080f61c7812 */ /* 0x000fe200078efe07 */
[C---:B------:R-:W-:Y:S01]  /*0710*/  IMAD.HI.U32 R3, R8.reuse, R9, RZ ;  /* 0x0000000908037227 */ /* 0x040fe200078e00ff */
[----:B------:R-:W-:Y:S02]  /*0720*/  IABS R11, R25 ;  /* 0x00000019000b7213 */ /* 0x000fe40000000000 */
[----:B------:R-:W-:Y:S01]  /*0730*/  IABS R13, R26 ;  /* 0x0000001a000d7213 */ /* 0x000fe20000000000 */
[----:B------:R-:W-:Y:S01]  /*0740*/  IMAD.MOV R5, RZ, RZ, -R3 ;  /* 0x000000ffff057224 */ /* 0x000fe200078e0a03 */
[----:B------:R-:W-:Y:S01]  /*0750*/  IABS R6, R28 ;  /* 0x0000001c00067213 */ /* 0x000fe20000000000 */
[----:B------:R-:W-:Y:S01]  /*0760*/  IMAD.HI.U32 R4, R8, R11, RZ ;  /* 0x0000000b08047227 */ /* 0x000fe200078e00ff */
[----:B------:R-:W-:-:S02]  /*0770*/  LOP3.LUT R27, R246, 0x60, R7, 0xfe, !PT ;  /* 0x00000060f61b7812 */ /* 0x000fc400078efe07 */
[----:B------:R-:W-:Y:S01]  /*0780*/  LOP3.LUT R29, R246, 0xa0, R7, 0xfe, !PT ;  /* 0x000000a0f61d7812 */ /* 0x000fe200078efe07 */
[----:B------:R-:W-:Y:S01]  /*0790*/  IMAD.HI.U32 R3, R8, R13, RZ ;  /* 0x0000000d08037227 */ /* 0x000fe200078e00ff */
[----:B------:R-:W-:Y:S02]  /*07a0*/  IABS R15, R27 ;  /* 0x0000001b000f7213 */ /* 0x000fe40000000000 */
[----:B------:R-:W-:Y:S01]  /*07b0*/  IABS R19, R29 ;  /* 0x0000001d00137213 */ /* 0x000fe20000000000 */
[----:B------:R-:W-:Y:S01]  /*07c0*/  IMAD R9, R18, R5, R9 ;  /* 0x0000000512097224 */ /* 0x000fe200078e0209 */
[--C-:B------:R-:W-:Y:S01]  /*07d0*/  LOP3.LUT R30, R246, 0xc0, R7.reuse, 0xfe, !PT ;  /* 0x000000c0f61e7812 */ /* 0x100fe200078efe07 */
[----:B------:R-:W-:Y:S01]  /*07e0*/  IMAD.SHL.U32 R247, R0, 0x80, RZ ;  /* 0x0000008000f77824 */ /* 0x000fe200078e00ff */
[----:B------:R-:W-:Y:S01]  /*07f0*/  LOP3.LUT R31, R246, 0xe0, R7, 0xfe, !PT ;  /* 0x000000e0f61f7812 */ /* 0x000fe200078efe07 */
[----:B------:R-:W-:Y:S01]  /*0800*/  IMAD.MOV.U32 R5, RZ, RZ, R6 ;  /* 0x000000ffff057224 */ /* 0x000fe200078e0006 */
[----:B------:R-:W-:Y:S01]  /*0810*/  ISETP.GT.U32.AND P3, PT, R18, R9, PT ;  /* 0x000000091200720c */ /* 0x000fe20003f64070 */
[----:B------:R-:W-:Y:S01]  /*0820*/  IMAD.MOV R4, RZ, RZ, -R4 ;  /* 0x000000ffff047224 */ /* 0x000fe200078e0a04 */
[C---:B------:R-:W-:Y:S01]  /*0830*/  LOP3.LUT R20, R247.reuse, R7, RZ, 0xfc, !PT ;  /* 0x00000007f7147212 */ /* 0x040fe200078efcff */
[----:B------:R-:W-:Y:S01]  /*0840*/  IMAD.MOV R3, RZ, RZ, -R3 ;  /* 0x000000ffff037224 */ /* 0x000fe200078e0a03 */
[C-C-:B------:R-:W-:Y:S01]  /*0850*/  LOP3.LUT R24, R247.reuse, 0x60, R7.reuse, 0xfe, !PT ;  /* 0x00000060f7187812 */ /* 0x140fe200078efe07 */
[----:B------:R-:W-:Y:S01]  /*0860*/  IMAD.HI.U32 R0, R8, R5, RZ ;  /* 0x0000000508007227 */ /* 0x000fe200078e00ff */
[----:B------:R-:W-:-:S02]  /*0870*/  LOP3.LUT R23, R247, 0x40, R7, 0xfe, !PT ;  /* 0x00000040f7177812 */ /* 0x000fc400078efe07 */
[----:B------:R-:W-:Y:S01]  /*0880*/  LOP3.LUT R22, R247, 0x20, R7, 0xfe, !PT ;  /* 0x00000020f7167812 */ /* 0x000fe200078efe07 */
[C---:B------:R-:W-:Y:S01]  /*0890*/  IMAD R10, R18.reuse, R4, R11 ;  /* 0x00000004120a7224 */ /* 0x040fe200078e020b */
[----:B------:R-:W-:Y:S01]  /*08a0*/  IABS R17, R23 ;  /* 0x0000001700117213 */ /* 0x000fe20000000000 */
[C---:B------:R-:W-:Y:S01]  /*08b0*/  IMAD R11, R18.reuse, R3, R13 ;  /* 0x00000003120b7224 */ /* 0x040fe200078e020d */
[----:B------:R-:W-:Y:S01]  /*08c0*/  IABS R3, R20 ;  /* 0x0000001400037213 */ /* 0x000fe20000000000 */
[----:B------:R-:W-:Y:S01]  /*08d0*/  IMAD.MOV R0, RZ, RZ, -R0 ;  /* 0x000000ffff007224 */ /* 0x000fe200078e0a00 */
[----:B------:R-:W-:Y:S01]  /*08e0*/  ISETP.GT.U32.AND P5, PT, R18, R10, PT ;  /* 0x0000000a1200720c */ /* 0x000fe20003fa4070 */
[----:B------:R-:W-:Y:S01]  /*08f0*/  IMAD.HI.U32 R4, R8, R15, RZ ;  /* 0x0000000f08047227 */ /* 0x000fe200078e00ff */
[----:B------:R-:W-:-:S03]  /*0900*/  ISETP.GT.U32.AND P4, PT, R18, R11, PT ;  /* 0x0000000b1200720c */ /* 0x000fc60003f84070 */
[----:B------:R-:W-:Y:S02]  /*0910*/  IMAD R13, R18, R0, R5 ;  /* 0x00000000120d7224 */ /* 0x000fe400078e0205 */
[----:B------:R-:W-:Y:S02]  /*0920*/  IMAD.MOV.U32 R5, RZ, RZ, R3 ;  /* 0x000000ffff057224 */ /* 0x000fe400078e0003 */
[----:B------:R-:W-:Y:S02]  /*0930*/  IMAD.MOV R4, RZ, RZ, -R4 ;  /* 0x000000ffff047224 */ /* 0x000fe400078e0a04 */
[----:B------:R-:W-:-:S04]  /*0940*/  IMAD.HI.U32 R3, R8, R19, RZ ;  /* 0x0000001308037227 */ /* 0x000fc800078e00ff */
[----:B------:R-:W-:-:S04]  /*0950*/  IMAD.HI.U32 R0, R2, R5, RZ ;  /* 0x0000000502007227 */ /* 0x000fc800078e00ff */
[C---:B------:R-:W-:Y:S01]  /*0960*/  IMAD R12, R18.reuse, R4, R15 ;  /* 0x00000004120c7224 */ /* 0x040fe200078e020f */
[----:B------:R-:W-:Y:S01]  /*0970*/  IABS R4, R24 ;  /* 0x0000001800047213 */ /* 0x000fe20000000000 */
[----:B------:R-:W-:Y:S01]  /*0980*/  IMAD.MOV R14, RZ, RZ, -R3 ;  /* 0x000000ffff0e7224 */ /* 0x000fe200078e0a03 */
[----:B------:R-:W-:Y:S01]  /*0990*/  IABS R15, R22 ;  /* 0x00000016000f7213 */ /* 0x000fe20000000000 */
[----:B------:R-:W-:Y:S01]  /*09a0*/  IMAD.MOV R0, RZ, RZ, -R0 ;  /* 0x000000ffff007224 */ /* 0x000fe200078e0a00 */
[C---:B------:R-:W-:Y:S01]  /*09b0*/  ISETP.GT.U32.AND P1, PT, R18.reuse, R12, PT ;  /* 0x0000000c1200720c */ /* 0x040fe20003f24070 */
[----:B------:R-:W-:Y:S02]  /*09c0*/  IMAD R14, R18, R14, R19 ;  /* 0x0000000e120e7224 */ /* 0x000fe400078e0213 */
[----:B------:R-:W-:Y:S02]  /*09d0*/  IMAD R0, R16, R0, R5 ;  /* 0x0000000010007224 */ /* 0x000fe400078e0205 */
[----:B------:R-:W-:-:S02]  /*09e0*/  IMAD.MOV.U32 R19, RZ, RZ, R4 ;  /* 0x000000ffff137224 */ /* 0x000fc400078e0004 */
[----:B------:R-:W-:Y:S01]  /*09f0*/  IMAD.HI.U32 R4, R2, R17, RZ ;  /* 0x0000001102047227 */ /* 0x000fe200078e00ff */
[----:B------:R-:W-:-:S03]  /*0a00*/  ISETP.GT.U32.AND P0, PT, R16, R0, PT ;  /* 0x000000001000720c */ /* 0x000fc60003f04070 */
[----:B------:R-:W-:-:S04]  /*0a10*/  IMAD.HI.U32 R3, R2, R15, RZ ;  /* 0x0000000f02037227 */ /* 0x000fc800078e00ff */
[----:B------:R-:W-:-:S04]  /*0a20*/  IMAD.HI.U32 R2, R2, R19, RZ ;  /* 0x0000001302027227 */ /* 0x000fc800078e00ff */
[----:B------:R-:W-:Y:S02]  /*0a30*/  IMAD.MOV R4, RZ, RZ, -R4 ;  /* 0x000000ffff047224 */ /* 0x000fe400078e0a04 */
[----:B------:R-:W-:Y:S02]  /*0a40*/  IMAD.MOV R3, RZ, RZ, -R3 ;  /* 0x000000ffff037224 */ /* 0x000fe400078e0a03 */
[----:B------:R-:W-:Y:S02]  /*0a50*/  IMAD.MOV R2, RZ, RZ, -R2 ;  /* 0x000000ffff027224 */ /* 0x000fe400078e0a02 */
[C---:B------:R-:W-:Y:S01]  /*0a60*/  IMAD R5, R16.reuse, R4, R17 ;  /* 0x0000000410057224 */ /* 0x040fe200078e0211 */
[----:B------:R-:W-:Y:S01]  /*0a70*/  IABS R17, R31 ;  /* 0x0000001f00117213 */ /* 0x000fe20000000000 */
[C---:B------:R-:W-:Y:S01]  /*0a80*/  IMAD R3, R16.reuse, R3, R15 ;  /* 0x0000000310037224 */ /* 0x040fe200078e020f */
[----:B------:R-:W-:Y:S01]  /*0a90*/  IABS R15, R30 ;  /* 0x0000001e000f7213 */ /* 0x000fe20000000000 */
[C---:B------:R-:W-:Y:S01]  /*0aa0*/  IMAD R6, R16.reuse, R2, R19 ;  /* 0x0000000210067224 */ /* 0x040fe200078e0213 */
[----:B------:R-:W-:Y:S01]  /*0ab0*/  ISETP.GT.U32.AND P2, PT, R16, R5, PT ;  /* 0x000000051000720c */ /* 0x000fe20003f44070 */
[----:B------:R-:W-:Y:S01]  /*0ac0*/  @!P0 IMAD.IADD R0, R0, 0x1, -R16 ;  /* 0x0000000100008824 */ /* 0x000fe200078e0a10 */
[----:B------:R-:W-:Y:S01]  /*0ad0*/  ISETP.GT.U32.AND P6, PT, R16, R3, PT ;  /* 0x000000031000720c */ /* 0x000fe20003fc4070 */
[--C-:B------:R-:W-:Y:S01]  /*0ae0*/  @!P5 IMAD.IADD R10, R10, 0x1, -R18.reuse ;  /* 0x000000010a0ad824 */ /* 0x100fe200078e0a12 */
[----:B------:R-:W-:Y:S01]  /*0af0*/  ISETP.GT.U32.AND P0, PT, R16, R6, PT ;  /* 0x000000061000720c */ /* 0x000fe20003f04070 */
[--C-:B------:R-:W-:Y:S01]  /*0b00*/  @!P3 IMAD.IADD R9, R9, 0x1, -R18.reuse ;  /* 0x000000010909b824 */ /* 0x100fe200078e0a12 */
[----:B------:R-:W-:Y:S01]  /*0b10*/  ISETP.GT.U32.AND P5, PT, R18, R14, PT ;  /* 0x0000000e1200720c */ /* 0x000fe20003fa4070 */
[--C-:B------:R-:W-:Y:S01]  /*0b20*/  @!P1 IMAD.IADD R12, R12, 0x1, -R18.reuse ;  /* 0x000000010c0c9824 */ /* 0x100fe200078e0a12 */
[----:B------:R-:W-:Y:S01]  /*0b30*/  ISETP.GT.U32.AND P3, PT, R18, R13, PT ;  /* 0x0000000d1200720c */ /* 0x000fe20003f64070 */
[----:B------:R-:W-:Y:S01]  /*0b40*/  @!P4 IMAD.IADD R11, R11, 0x1, -R18 ;  /* 0x000000010b0bc824 */ /* 0x000fe200078e0a12 */
[----:B------:R-:W-:Y:S01]  /*0b50*/  ISETP.GE.AND P4, PT, R21, RZ, PT ;  /* 0x000000ff1500720c */ /* 0x000fe20003f86270 */
[----:B------:R-:W-:-:S04]  /*0b60*/  IMAD.HI.U32 R2, R8, R15, RZ ;  /* 0x0000000f08027227 */ /* 0x000fc800078e00ff */
[--C-:B------:R-:W-:Y:S01]  /*0b70*/  @!P2 IMAD.IADD R5, R5, 0x1, -R16.reuse ;  /* 0x000000010505a824 */ /* 0x100fe200078e0a10 */
[----:B------:R-:W-:Y:S01]  /*0b80*/  ISETP.GT.U32.AND P2, PT, R16, R0, PT ;  /* 0x000000001000720c */ /* 0x000fe20003f44070 */
[--C-:B------:R-:W-:Y:S01]  /*0b90*/  @!P6 IMAD.IADD R3, R3, 0x1, -R16.reuse ;  /* 0x000000010303e824 */ /* 0x100fe200078e0a10 */
[----:B------:R-:W-:Y:S01]  /*0ba0*/  ISETP.GT.U32.AND P6, PT, R18, R9, PT ;  /* 0x000000091200720c */ /* 0x000fe20003fc4070 */
[----:B------:R-:W-:Y:S01]  /*0bb0*/  @!P0 IMAD.IADD R6, R6, 0x1, -R16 ;  /* 0x0000000106068824 */ /* 0x000fe200078e0a10 */
[----:B------:R-:W-:Y:S01]  /*0bc0*/  ISETP.GT.U32.AND P0, PT, R16, R5, PT ;  /* 0x000000051000720c */ /* 0x000fe20003f04070 */
[--C-:B------:R-:W-:Y:S01]  /*0bd0*/  @!P5 IMAD.IADD R14, R14, 0x1, -R18.reuse ;  /* 0x000000010e0ed824 */ /* 0x100fe200078e0a12 */
[----:B------:R-:W-:Y:S01]  /*0be0*/  ISETP.GT.U32.AND P1, PT, R16, R3, PT ;  /* 0x000000031000720c */ /* 0x000fe20003f24070 */
[----:B------:R-:W-:Y:S01]  /*0bf0*/  @!P3 IMAD.IADD R13, R13, 0x1, -R18 ;  /* 0x000000010d0db824 */ /* 0x000fe200078e0a12 */
[----:B------:R-:W-:Y:S01]  /*0c00*/  ISETP.GT.U32.AND P5, PT, R18, R10, PT ;  /* 0x0000000a1200720c */ /* 0x000fe20003fa4070 */
[----:B------:R-:W-:Y:S01]  /*0c10*/  IMAD.HI.U32 R8, R8, R17, RZ ;  /* 0x0000001108087227 */ /* 0x000fe200078e00ff */
[----:B------:R-:W-:-:S03]  /*0c20*/  ISETP.GT.U32.AND P3, PT, R16, R6, PT ;  /* 0x000000061000720c */ /* 0x000fc60003f64070 */
[----:B------:R-:W-:Y:S01]  /*0c30*/  @!P2 IMAD.IADD R0, R0, 0x1, -R16 ;  /* 0x000000010000a824 */ /* 0x000fe200078e0a10 */
[C---:B------:R-:W-:Y:S01]  /*0c40*/  ISETP.GT.U32.AND P2, PT, R18.reuse, R11, PT ;  /* 0x0000000b1200720c */ /* 0x040fe20003f44070 */
[----:B------:R-:W-:Y:S02]  /*0c50*/  IMAD.MOV R2, RZ, RZ, -R2 ;  /* 0x000000ffff027224 */ /* 0x000fe400078e0a02 */
[----:B------:R-:W-:Y:S02]  /*0c60*/  IMAD.MOV R4, RZ, RZ, -R8 ;  /* 0x000000ffff047224 */ /* 0x000fe400078e0a08 */
[--C-:B------:R-:W-:Y:S01]  /*0c70*/  @!P0 IMAD.IADD R5, R5, 0x1, -R16.reuse ;  /* 0x0000000105058824 */ /* 0x100fe200078e0a10 */
[C---:B------:R-:W-:Y:S01]  /*0c80*/  ISETP.GT.U32.AND P0, PT, R18.reuse, R14, PT ;  /* 0x0000000e1200720c */ /* 0x040fe20003f04070 */
[----:B------:R-:W-:Y:S01]  /*0c90*/  @!P1 IMAD.IADD R3, R3, 0x1, -R16 ;  /* 0x0000000103039824 */ /* 0x000fe200078e0a10 */
[C---:B------:R-:W-:Y:S01]  /*0ca0*/  ISETP.GT.U32.AND P1, PT, R18.reuse, R13, PT ;  /* 0x0000000d1200720c */ /* 0x040fe20003f24070 */
[----:B------:R-:W-:-:S02]  /*0cb0*/  IMAD R8, R18, R2, R15 ;  /* 0x0000000212087224 */ /* 0x000fc400078e020f */
[C---:B------:R-:W-:Y:S02]  /*0cc0*/  IMAD R15, R18.reuse, R4, R17 ;  /* 0x00000004120f7224 */ /* 0x040fe400078e0211 */
[--C-:B------:R-:W-:Y:S01]  /*0cd0*/  @!P6 IMAD.IADD R9, R9, 0x1, -R18.reuse ;  /* 0x000000010909e824 */ /* 0x100fe200078e0a12 */
[----:B------:R-:W-:Y:S01]  /*0ce0*/  ISETP.GT.U32.AND P6, PT, R18, R12, PT ;  /* 0x0000000c1200720c */ /* 0x000fe20003fc4070 */
[----:B------:R-:W-:Y:S01]  /*0cf0*/  @!P5 IMAD.IADD R10, R10, 0x1, -R18 ;  /* 0x000000010a0ad824 */ /* 0x000fe200078e0a12 */
[----:B------:R-:W-:Y:S01]  /*0d00*/  ISETP.GT.U32.AND P5, PT, R18, R15, PT ;  /* 0x0000000f1200720c */ /* 0x000fe20003fa4070 */
[----:B------:R-:W-:Y:S01]  /*0d10*/  @!P3 IMAD.IADD R6, R6, 0x1, -R16 ;  /* 0x000000010606b824 */ /* 0x000fe200078e0a10 */
[----:B------:R-:W-:Y:S01]  /*0d20*/  ISETP.GT.U32.AND P3, PT, R18, R8, PT ;  /* 0x000000081200720c */ /* 0x000fe20003f64070 */
[--C-:B------:R-:W-:Y:S01]  /*0d30*/  @!P2 IMAD.IADD R11, R11, 0x1, -R18.reuse ;  /* 0x000000010b0ba824 */ /* 0x100fe200078e0a12 */
[----:B------:R-:W-:Y:S01]  /*0d40*/  ISETP.GE.AND P2, PT, R26, RZ, PT ;  /* 0x000000ff1a00720c */ /* 0x000fe20003f46270 */
[--C-:B------:R-:W-:Y:S01]  /*0d50*/  @!P0 IMAD.IADD R14, R14, 0x1, -R18.reuse ;  /* 0x000000010e0e8824 */ /* 0x100fe200078e0a12 */
[----:B------:R-:W-:Y:S01]  /*0d60*/  ISETP.GE.AND P0, PT, R29, RZ, PT ;  /* 0x000000ff1d00720c */ /* 0x000fe20003f06270 */
[----:B------:R-:W-:Y:S01]  /*0d70*/  @!P1 IMAD.IADD R13, R13, 0x1, -R18 ;  /* 0x000000010d0d9824 */ /* 0x000fe200078e0a12 */
[----:B------:R-:W-:Y:S01]  /*0d80*/  ISETP.GE.AND P1, PT, R28, RZ, PT ;  /* 0x000000ff1c00720c */ /* 0x000fe20003f26270 */
[----:B------:R-:W-:Y:S01]  /*0d90*/  IMAD.MOV.U32 R2, RZ, RZ, R0 ;  /* 0x000000ffff027224 */ /* 0x000fe200078e0000 */
[----:B------:R-:W-:Y:S01]  /*0da0*/  LOP3.LUT R0, R252, R251, RZ, 0x3c, !PT ;  /* 0x000000fbfc007212 */ /* 0x000fe200078e3cff */
[--C-:B------:R-:W-:Y:S01]  /*0db0*/  @!P6 IMAD.IADD R12, R12, 0x1, -R18.reuse ;  /* 0x000000010c0ce824 */ /* 0x100fe200078e0a12 */
[----:B------:R-:W-:Y:S01]  /*0dc0*/  ISETP.GE.AND P6, PT, R27, RZ, PT ;  /* 0x000000ff1b00720c */ /* 0x000fe20003fc6270 */
[----:B------:R-:W-:-:S02]  /*0dd0*/  @!P5 IMAD.IADD R15, R15, 0x1, -R18 ;  /* 0x000000010f0fd824 */ /* 0x000fc400078e0a12 */
[----:B------:R-:W-:Y:S01]  /*0de0*/  @!P3 IMAD.IADD R8, R8, 0x1, -R18 ;  /* 0x000000010808b824 */ /* 0x000fe200078e0a12 */
[----:B------:R-:W-:Y:S01]  /*0df0*/  ISETP.GE.AND P3, PT, R30, RZ, PT ;  /* 0x000000ff1e00720c */ /* 0x000fe20003f66270 */
[----:B------:R-:W-:Y:S01]  /*0e00*/  @!P2 IMAD.MOV R11, RZ, RZ, -R11 ;  /* 0x000000ffff0ba224 */ /* 0x000fe200078e0a0b */
[C---:B------:R-:W-:Y:S01]  /*0e10*/  ISETP.GT.U32.AND P2, PT, R18.reuse, R15, PT ;  /* 0x0000000f1200720c */ /* 0x040fe20003f44070 */
[----:B------:R-:W-:Y:S01]  /*0e20*/  @!P0 IMAD.MOV R14, RZ, RZ, -R14 ;  /* 0x000000ffff0e8224 */ /* 0x000fe200078e0a0e */
[----:B------:R-:W-:Y:S01]  /*0e30*/  ISETP.GT.U32.AND P5, PT, R18, R8, PT ;  /* 0x000000081200720c */ /* 0x000fe20003fa4070 */
[----:B------:R-:W-:Y:S01]  /*0e40*/  @!P4 IMAD.MOV R9, RZ, RZ, -R9 ;  /* 0x000000ffff09c224 */ /* 0x000fe200078e0a09 */
[----:B------:R-:W-:Y:S01]  /*0e50*/  ISETP.GE.AND P0, PT, R23, RZ, PT ;  /* 0x000000ff1700720c */ /* 0x000fe20003f06270 */
[----:B------:R-:W-:Y:S01]  /*0e60*/  @!P1 IMAD.MOV R13, RZ, RZ, -R13 ;  /* 0x000000ffff0d9224 */ /* 0x000fe200078e0a0d */
[----:B------:R-:W-:Y:S01]  /*0e70*/  ISETP.GE.AND P4, PT, R25, RZ, PT ;  /* 0x000000ff1900720c */ /* 0x000fe20003f86270 */
[----:B------:R-:W-:Y:S01]  /*0e80*/  IMAD.MOV.U32 R26, RZ, RZ, 0x7f ;  /* 0x0000007fff1a7424 */ /* 0x000fe200078e00ff */
[----:B------:R-:W-:Y:S01]  /*0e90*/  ISETP.GE.AND P1, PT, R22, RZ, PT ;  /* 0x000000ff1600720c */ /* 0x000fe20003f26270 */
[----:B------:R-:W-:Y:S01]  /*0ea0*/  @!P6 IMAD.MOV R12, RZ, RZ, -R12 ;  /* 0x000000ffff0ce224 */ /* 0x000fe200078e0a0c */
[----:B------:R-:W-:Y:S01]  /*0eb0*/  ISETP.GE.AND P6, PT, R20, RZ, PT ;  /* 0x000000ff1400720c */ /* 0x000fe20003fc6270 */
[----:B------:R-:W-:Y:S01]  /*0ec0*/  IMAD.MOV.U32 R4, RZ, RZ, R3 ;  /* 0x000000ffff047224 */ /* 0x000fe200078e0003 */
[----:B------:R-:W-:Y:S01]  /*0ed0*/  IADD3 R26, R26, c[0x0][0x180], RZ ;  /* 0x000060001a1a7a10 */ /* 0x000fe20007ffe0ff */
[----:B------:R-:W-:Y:S01]  /*0ee0*/  IMAD.SHL.U32 R3, R0, 0x10, RZ ;  /* 0x0000001000037824 */ /* 0x000fe200078e00ff */
[----:B------:R-:W-:Y:S01]  /*0ef0*/  LOP3.LUT R0, R7, 0x60, RZ, 0xfc, !PT ;  /* 0x0000006007007812 */ /* 0x000fe200078efcff */
[--C-:B------:R-:W-:Y:S01]  /*0f00*/  @!P2 IMAD.IADD R15, R15, 0x1, -R18.reuse ;  /* 0x000000010f0fa824 */ /* 0x100fe200078e0a12 */
[----:B------:R-:W-:Y:S01]  /*0f10*/  ISETP.GT.AND P2, PT, R26, 0x7f, PT ;  /* 0x0000007f1a00780c */ /* 0x000fe20003f44270 */
[----:B------:R-:W-:Y:S01]  /*0f20*/  @!P5 IMAD.IADD R8, R8, 0x1, -R18 ;  /* 0x000000010808d824 */ /* 0x000fe200078e0a12 */
[----:B------:R-:W-:Y:S01]  /*0f30*/  LOP3.LUT R3, R3, 0x70, RZ, 0xc0, !PT ;  /* 0x0000007003037812 */ /* 0x000fe200078ec0ff */
[----:B------:R-:W-:Y:S01]  /*0f40*/  @!P0 IMAD.MOV R5, RZ, RZ, -R5 ;  /* 0x000000ffff058224 */ /* 0x000fe200078e0a05 */
[----:B------:R-:W-:Y:S01]  /*0f50*/  ISETP.GE.AND P0, PT, R249, UR4, PT ;  /* 0x00000004f9007c0c */ /* 0x000fe2000bf06270 */
[----:B------:R-:W-:Y:S01]  /*0f60*/  @!P4 IMAD.MOV R10, RZ, RZ, -R10 ;  /* 0x000000ffff0ac224 */ /* 0x000fe200078e0a0a */
[----:B------:R-:W-:Y:S01]  /*0f70*/  ISETP.GE.AND P4, PT, R31, RZ, PT ;  /* 0x000000ff1f00720c */ /* 0x000fe20003f86270 */
[----:B------:R-:W-:Y:S01]  /*0f80*/  @!P1 IMAD.MOV R4, RZ, RZ, -R4 ;  /* 0x000000ffff049224 */ /* 0x000fe200078e0a04 */
[----:B------:R-:W-:Y:S01]  /*0f90*/  ISETP.GE.AND P5, PT, R24, RZ, PT ;  /* 0x000000ff1800720c */ /* 0x000fe20003fa6270 */
[----:B------:R-:W-:Y:S01]  /*0fa0*/  IMAD R182, R7, 0x80, R3 ;  /* 0x0000008007b67824 */ /* 0x000fe200078e0203 */
[----:B------:R-:W-:Y:S01]  /*0fb0*/  ISETP.GE.AND P1, PT, R249, c[0x0][0x180], PT ;  /* 0x00006000f9007a0c */ /* 0x000fe20003f26270 */
[----:B------:R-:W-:Y:S01]  /*0fc0*/  IMAD.MOV.U32 R7, RZ, RZ, R8 ;  /* 0x000000ffff077224 */ /* 0x000fe200078e0008 */
[----:B------:R-:W-:Y:S01]  /*0fd0*/  SEL R16, RZ, 0x10, !P2 ;  /* 0x00000010ff107807 */ /* 0x000fe20005000000 */
[----:B------:R-:W-:Y:S01]  /*0fe0*/  @!P6 IMAD.MOV R2, RZ, RZ, -R2 ;  /* 0x000000ffff02e224 */ /* 0x000fe200078e0a02 */
[----:B------:R-:W-:Y:S01]  /*0ff0*/  ISETP.GT.AND P6, PT, R26, 0xff, PT ;  /* 0x000000ff1a00780c */ /* 0x000fe20003fc4270 */
[----:B------:R-:W-:Y:S01]  /*1000*/  @!P3 IMAD.MOV R7, RZ, RZ, -R7 ;  /* 0x000000ffff07b224 */ /* 0x000fe200078e0a07 */
[----:B------:R-:W-:Y:S01]  /*1010*/  SEL R17, RZ, 0x10, P0 ;  /* 0x00000010ff117807 */ /* 0x000fe20000000000 */
[--C-:B------:R-:W-:Y:S01]  /*1020*/  IMAD R181, R181, 0x80, R3.reuse ;  /* 0x00000080b5b57824 */ /* 0x100fe200078e0203 */
[----:B------:R-:W-:Y:S01]  /*1030*/  SEL R16, R16, RZ, !P1 ;  /* 0x000000ff10107207 */ /* 0x000fe20004800000 */
[--C-:B------:R-:W-:Y:S01]  /*1040*/  IMAD R180, R180, 0x80, R3.reuse ;  /* 0x00000080b4b47824 */ /* 0x100fe200078e0203 */
[----:B------:R-:W-:Y:S01]  /*1050*/  ISETP.NE.AND P3, PT, RZ, c[0x0][0x17c], PT ;  /* 0x00005f00ff007a0c */ /* 0x000fe20003f65270 */
[--C-:B------:R-:W-:Y:S01]  /*1060*/  IMAD R0, R0, 0x80, R3.reuse ;  /* 0x0000008000007824 */ /* 0x100fe200078e0203 */
[----:B------:R-:W-:Y:S01]  /*1070*/  LOP3.LUT R8, RZ, c[0x0][0x17c], RZ, 0x33, !PT ;  /* 0x00005f00ff087a12 */ /* 0x000fe200078e33ff */
[--C-:B------:R-:W-:Y:S01]  /*1080*/  IMAD R199, R199, 0x80, R3.reuse ;  /* 0x00000080c7c77824 */ /* 0x100fe200078e0203 */
[----:B------:R-:W-:Y:S01]  /*1090*/  SEL R17, R17, RZ, P6 ;  /* 0x000000ff11117207 */ /* 0x000fe20003000000 */
[--C-:B------:R-:W-:Y:S01]  /*10a0*/  IMAD R198, R198, 0x80, R3.reuse ;  /* 0x00000080c6c67824 */ /* 0x100fe200078e0203 */
[----:B------:R-:W-:Y:S01]  /*10b0*/  ISETP.NE.U32.AND P6, PT, R16, RZ, PT ;  /* 0x000000ff1000720c */ /* 0x000fe20003fc5070 */
[--C-:B------:R-:W-:Y:S01]  /*10c0*/  IMAD R197, R197, 0x80, R3.reuse ;  /* 0x00000080c5c57824 */ /* 0x100fe200078e0203 */
[----:B------:R-:W-:Y:S01]  /*10d0*/  SEL R16, R8, R9, !P3 ;  /* 0x0000000908107207 */ /* 0x000fe20005800000 */
[----:B------:R-:W-:Y:S01]  /*10e0*/  IMAD R196, R196, 0x80, R3 ;  /* 0x00000080c4c47824 */ /* 0x000fe200078e0203 */
[----:B------:R-:W-:Y:S01]  /*10f0*/  SEL R10, R8, R10, !P3 ;  /* 0x0000000a080a7207 */ /* 0x000fe20005800000 */
[----:B------:R-:W-:Y:S01]  /*1100*/  @!P5 IMAD.MOV R6, RZ, RZ, -R6 ;  /* 0x000000ffff06d224 */ /* 0x000fe200078e0a06 */
[----:B------:R-:W-:Y:S01]  /*1110*/  LOP3.LUT R3, RZ, c[0x0][0x178], RZ, 0x33, !PT ;  /* 0x00005e00ff037a12 */ /* 0x000fe200078e33ff */
[----:B------:R-:W-:Y:S01]  /*1120*/  @!P4 IMAD.MOV R15, RZ, RZ, -R15 ;  /* 0x000000ffff0fc224 */ /* 0x000fe200078e0a0f */
[----:B------:R-:W-:Y:S01]  /*1130*/  ISETP.NE.AND P4, PT, RZ, c[0x0][0x178], PT ;  /* 0x00005e00ff007a0c */ /* 0x000fe20003f85270 */
[----:B------:R-:W-:Y:S01]  /*1140*/  IMAD R16, R16, c[0x0][0x188], R249 ;  /* 0x0000620010107a24 */ /* 0x000fe200078e02f9 */
[----:B------:R-:W-:-:S02]  /*1150*/  SEL R18, R8, R11, !P3 ;  /* 0x0000000b08127207 */ /* 0x000fc40005800000 */
[C---:B------:R-:W-:Y:S02]  /*1160*/  SEL R12, R8.reuse, R12, !P3 ;  /* 0x0000000c080c7207 */ /* 0x040fe40005800000 */
[----:B------:R-:W-:Y:S01]  /*1170*/  SEL R20, R8, R13, !P3 ;  /* 0x0000000d08147207 */ /* 0x000fe20005800000 */
[--C-:B------:R-:W-:Y:S01]  /*1180*/  IMAD R13, R10, c[0x0][0x188], R249.reuse ;  /* 0x000062000a0d7a24 */ /* 0x100fe200078e02f9 */
[----:B------:R-:W-:Y:S01]  /*1190*/  ISETP.NE.U32.AND P5, PT, R17, RZ, PT ;  /* 0x000000ff1100720c */ /* 0x000fe20003fa5070 */
[--C-:B------:R-:W-:Y:S01]  /*11a0*/  IMAD R18, R18, c[0x0][0x188], R249.reuse ;  /* 0x0000620012127a24 */ /* 0x100fe200078e02f9 */
[----:B------:R-:W-:Y:S01]  /*11b0*/  SEL R14, R8, R14, !P3 ;  /* 0x0000000e080e7207 */ /* 0x000fe20005800000 */
[--C-:B------:R-:W-:Y:S01]  /*11c0*/  IMAD R17, R12, c[0x0][0x188], R249.reuse ;  /* 0x000062000c117a24 */ /* 0x100fe200078e02f9 */
[----:B------:R-:W-:Y:S01]  /*11d0*/  SEL R22, R8, R7, !P3 ;  /* 0x0000000708167207 */ /* 0x000fe20005800000 */
[--C-:B------:R-:W-:Y:S01]  /*11e0*/  IMAD R20, R20, c[0x0][0x188], R249.reuse ;  /* 0x0000620014147a24 */ /* 0x100fe200078e02f9 */
[C---:B------:R-:W-:Y:S01]  /*11f0*/  SEL R2, R3.reuse, R2, !P4 ;  /* 0x0000000203027207 */ /* 0x040fe20006000000 */
[--C-:B------:R-:W-:Y:S01]  /*1200*/  IMAD R21, R14, c[0x0][0x188], R249.reuse ;  /* 0x000062000e157a24 */ /* 0x100fe200078e02f9 */
[C---:B------:R-:W-:Y:S01]  /*1210*/  SEL R4, R3.reuse, R4, !P4 ;  /* 0x0000000403047207 */ /* 0x040fe20006000000 */
[--C-:B------:R-:W-:Y:S01]  /*1220*/  IMAD R22, R22, c[0x0][0x188], R249.reuse ;  /* 0x0000620016167a24 */ /* 0x100fe200078e02f9 */
[C---:B------:R-:W-:Y:S01]  /*1230*/  SEL R28, R3.reuse, R5, !P4 ;  /* 0x00000005031c7207 */ /* 0x040fe20006000000 */
[--C-:B------:R-:W-:Y:S01]  /*1240*/  IMAD R2, R2, c[0x0][0x184], R249.reuse ;  /* 0x0000610002027a24 */ /* 0x100fe200078e02f9 */
[----:B------:R-:W-:Y:S01]  /*1250*/  SEL R6, R3, R6, !P4 ;  /* 0x0000000603067207 */ /* 0x000fe20006000000 */
[--C-:B------:R-:W-:Y:S01]  /*1260*/  IMAD R4, R4, c[0x0][0x184], R249.reuse ;  /* 0x0000610004047a24 */ /* 0x100fe200078e02f9 */
[----:B------:R-:W-:Y:S01]  /*1270*/  SEL R8, R8, R15, !P3 ;  /* 0x0000000f08087207 */ /* 0x000fe20005800000 */
[----:B------:R-:W-:Y:S01]  /*1280*/  IMAD R28, R28, c[0x0][0x184], R249 ;  /* 0x000061001c1c7a24 */ /* 0x000fe200078e02f9 */
[----:B------:R-:W-:-:S02]  /*1290*/  SHF.R.S32.HI R3, RZ, 0x1f, R16 ;  /* 0x0000001fff037819 */ /* 0x000fc40000011410 */
[----:B------:R-:W-:Y:S01]  /*12a0*/  IADD3 R10, P4, R16, c[0x0][0x168], RZ ;  /* 0x00005a00100a7a10 */ /* 0x000fe20007f9e0ff */
[----:B------:R-:W-:Y:S01]  /*12b0*/  IMAD R8, R8, c[0x0][0x188], R249 ;  /* 0x0000620008087a24 */ /* 0x000fe200078e02f9 */
[----:B------:R-:W-:Y:S02]  /*12c0*/  SHF.R.S32.HI R5, RZ, 0x1f, R13 ;  /* 0x0000001fff057819 */ /* 0x000fe4000001140d */
[----:B------:R-:W-:Y:S02]  /*12d0*/  IADD3 R12, P3, R13, c[0x0][0x168], RZ ;  /* 0x00005a000d0c7a10 */ /* 0x000fe40007f7e0ff */
[----:B------:R-:W-:Y:S02]  /*12e0*/  IADD3.X R11, R3, c[0x0][0x16c], RZ, P4, !PT ;  /* 0x00005b00030b7a10 */ /* 0x000fe400027fe4ff */
[----:B------:R-:W-:Y:S02]  /*12f0*/  SHF.R.S32.HI R7, RZ, 0x1f, R18 ;  /* 0x0000001fff077819 */ /* 0x000fe40000011412 */
[----:B------:R-:W-:-:S02]  /*1300*/  IADD3 R14, P4, R18, c[0x0][0x168], RZ ;  /* 0x00005a00120e7a10 */ /* 0x000fc40007f9e0ff */
[----:B------:R-:W-:Y:S02]  /*1310*/  IADD3.X R13, R5, c[0x0][0x16c], RZ, P3, !PT ;  /* 0x00005b00050d7a10 */ /* 0x000fe40001ffe4ff */
        /* <DEDUP_REMOVED lines=8> */
[----:B------:R-:W-:Y:S02]  /*13a0*/  SHF.R.S32.HI R3, RZ, 0x1f, R22 ;  /* 0x0000001fff037819 */ /* 0x000fe40000011416 */
[----:B------:R-:W-:Y:S02]  /*13b0*/  IADD3.X R19, R5, c[0x0][0x16c], RZ, P4, !PT ;  /* 0x00005b0005137a10 */ /* 0x000fe400027fe4ff */
[----:B------:R-:W-:-:S02]  /*13c0*/  IADD3 R22, P4, R22, c[0x0][0x168], RZ ;  /* 0x00005a0016167a10 */ /* 0x000fc40007f9e0ff */
[----:B------:R-:W-:Y:S02]  /*13d0*/  IADD3.X R21, R7, c[0x0][0x16c], RZ, P3, !PT ;  /* 0x00005b0007157a10 */ /* 0x000fe40001ffe4ff */
[----:B------:R-:W-:Y:S02]  /*13e0*/  SHF.R.S32.HI R5, RZ, 0x1f, R8 ;  /* 0x0000001fff057819 */ /* 0x000fe40000011408 */
[----:B------:R-:W-:Y:S01]  /*13f0*/  IADD3 R24, P3, R8, c[0x0][0x168], RZ ;  /* 0x00005a0008187a10 */ /* 0x000fe20007f7e0ff */
[----:B------:R-:W-:Y:S01]  /*1400*/  IMAD R8, R6, c[0x0][0x184], R249 ;  /* 0x0000610006087a24 */ /* 0x000fe200078e02f9 */
[----:B------:R-:W-:Y:S02]  /*1410*/  IADD3.X R23, R3, c[0x0][0x16c], RZ, P4, !PT ;  /* 0x00005b0003177a10 */ /* 0x000fe400027fe4ff */
[----:B------:R-:W-:Y:S02]  /*1420*/  IADD3.X R25, R5, c[0x0][0x16c], RZ, P3, !PT ;  /* 0x00005b0005197a10 */ /* 0x000fe40001ffe4ff */
[----:B------:R-:W-:-:S02]  /*1430*/  SHF.R.S32.HI R3, RZ, 0x1f, R2 ;  /* 0x0000001fff037819 */ /* 0x000fc40000011402 */
[----:B------:R-:W-:Y:S02]  /*1440*/  IADD3 R2, P3, R2, c[0x0][0x160], RZ ;  /* 0x0000580002027a10 */ /* 0x000fe40007f7e0ff */
[----:B------:R-:W-:Y:S02]  /*1450*/  SHF.R.S32.HI R5, RZ, 0x1f, R4 ;  /* 0x0000001fff057819 */ /* 0x000fe40000011404 */
[----:B------:R-:W-:Y:S02]  /*1460*/  IADD3.X R3, R3, c[0x0][0x164], RZ, P3, !PT ;  /* 0x0000590003037a10 */ /* 0x000fe40001ffe4ff */
[----:B------:R-:W-:Y:S02]  /*1470*/  IADD3 R4, P3, R4, c[0x0][0x160], RZ ;  /* 0x0000580004047a10 */ /* 0x000fe40007f7e0ff */
[----:B------:R-:W-:Y:S01]  /*1480*/  SHF.R.S32.HI R7, RZ, 0x1f, R28 ;  /* 0x0000001fff077819 */ /* 0x000fe2000001141c */
[----:B------:R1:W-:Y:S01]  /*1490*/  LDGSTS.E.BYPASS.128 [R182], [R2.64], P6 ;  /* 0x0000000002b67fae */ /* 0x0003e2000b101c4c */
[----:B------:R-:W-:-:S02]  /*14a0*/  IADD3.X R5, R5, c[0x0][0x164], RZ, P3, !PT ;  /* 0x0000590005057a10 */ /* 0x000fc40001ffe4ff */
[----:B------:R-:W-:Y:S02]  /*14b0*/  IADD3 R6, P3, R28, c[0x0][0x160], RZ ;  /* 0x000058001c067a10 */ /* 0x000fe40007f7e0ff */
[----:B------:R-:W-:Y:S01]  /*14c0*/  SHF.R.S32.HI R9, RZ, 0x1f, R8 ;  /* 0x0000001fff097819 */ /* 0x000fe20000011408 */
[----:B------:R1:W-:Y:S01]  /*14d0*/  LDGSTS.E.BYPASS.128 [R181], [R4.64], P6 ;  /* 0x0000000004b57fae */ /* 0x0003e2000b101c4c */
[----:B------:R-:W-:Y:S02]  /*14e0*/  IADD3.X R7, R7, c[0x0][0x164], RZ, P3, !PT ;  /* 0x0000590007077a10 */ /* 0x000fe40001ffe4ff */
[----:B------:R-:W-:Y:S02]  /*14f0*/  IADD3 R8, P3, R8, c[0x0][0x160], RZ ;  /* 0x0000580008087a10 */ /* 0x000fe40007f7e0ff */
[----:B------:R-:W-:Y:S01]  /*1500*/  PLOP3.LUT P1, PT, P1, PT, PT, 0x8, 0x0 ;  /* 0x000000000000781c */ /* 0x000fe20000f2e170 */
[----:B------:R1:W-:Y:S01]  /*1510*/  LDGSTS.E.BYPASS.128 [R180], [R6.64], P6 ;  /* 0x0000000006b47fae */ /* 0x0003e2000b101c4c */
[----:B------:R-:W-:-:S02]  /*1520*/  IADD3.X R9, R9, c[0x0][0x164], RZ, P3, !PT ;  /* 0x0000590009097a10 */ /* 0x000fc40001ffe4ff */
[----:B------:R-:W-:-:S03]  /*1530*/  PLOP3.LUT P0, PT, P0, PT, PT, 0x8, 0x0 ;  /* 0x000000000000781c */ /* 0x000fc6000070e170 */
[----:B------:R1:W-:Y:S04]  /*1540*/  LDGSTS.E.BYPASS.128 [R0], [R8.64], P6 ;  /* 0x0000000008007fae */ /* 0x0003e8000b101c4c */
[----:B------:R-:W0:Y:S04]  /*1550*/  LDGDEPBAR ;  /* 0x00000000000079af */ /* 0x000e280000000000 */
[----:B------:R1:W-:Y:S04]  /*1560*/  LDGSTS.E.BYPASS.128 [R182+0x8000], [R10.64], P6 ;  /* 0x080000000ab67fae */ /* 0x0003e8000b101c4c */
[----:B------:R1:W-:Y:S04]  /*1570*/  LDGSTS.E.BYPASS.128 [R181+0x8000], [R12.64], P6 ;  /* 0x080000000cb57fae */ /* 0x0003e8000b101c4c */
[----:B------:R1:W-:Y:S04]  /*1580*/  LDGSTS.E.BYPASS.128 [R180+0x8000], [R14.64], P6 ;  /* 0x080000000eb47fae */ /* 0x0003e8000b101c4c */
[----:B------:R1:W-:Y:S04]  /*1590*/  LDGSTS.E.BYPASS.128 [R0+0x8000], [R16.64], P6 ;  /* 0x0800000010007fae */ /* 0x0003e8000b101c4c */
[----:B------:R1:W-:Y:S04]  /*15a0*/  LDGSTS.E.BYPASS.128 [R199+0x8000], [R18.64], P6 ;  /* 0x0800000012c77fae */ /* 0x0003e8000b101c4c */
[----:B------:R1:W-:Y:S04]  /*15b0*/  LDGSTS.E.BYPASS.128 [R198+0x8000], [R20.64], P6 ;  /* 0x0800000014c67fae */ /* 0x0003e8000b101c4c */
[----:B------:R1:W-:Y:S04]  /*15c0*/  LDGSTS.E.BYPASS.128 [R197+0x8000], [R22.64], P6 ;  /* 0x0800000016c57fae */ /* 0x0003e8000b101c4c */
[----:B------:R1:W-:Y:S04]  /*15d0*/  LDGSTS.E.BYPASS.128 [R196+0x8000], [R24.64], P6 ;  /* 0x0800000018c47fae */ /* 0x0003e8000b101c4c */
[----:B------:R-:W0:Y:S04]  /*15e0*/  LDGDEPBAR ;  /* 0x00000000000079af */ /* 0x000e280000000000 */
[----:B------:R-:W-:Y:S06]  /*15f0*/  BAR.SYNC.DEFER_BLOCKING 0x0 ;  /* 0x0000000000007b1d */ /* 0x000fec0000010000 */
[----:B------:R-:W-:Y:S01]  /*1600*/  @!PT LDS RZ, [RZ] ;  /* 0x00000000fffff984 */ /* 0x000fe20000000800 */
[----:B------:R-:W-:Y:S01]  /*1610*/  @!PT LDS RZ, [RZ] ;  /* 0x00000000fffff984 */ /* 0x000fe20000000800 */
[----:B------:R-:W-:Y:S01]  /*1620*/  @!PT LDS RZ, [RZ] ;  /* 0x00000000fffff984 */ /* 0x000fe20000000800 */
[----:B------:R1:W-:Y:S04]  /*1630*/  LDGSTS.E.BYPASS.128 [R182+0x4000], [R2.64+0x80], P5 ;  /* 0x0400008002b67fae */ /* 0x0003e8000a901c4c */
[----:B------:R1:W-:Y:S04]  /*1640*/  LDGSTS.E.BYPASS.128 [R181+0x4000], [R4.64+0x80], P5 ;  /* 0x0400008004b57fae */ /* 0x0003e8000a901c4c */
[----:B------:R1:W-:Y:S04]  /*1650*/  LDGSTS.E.BYPASS.128 [R180+0x4000], [R6.64+0x80], P5 ;  /* 0x0400008006b47fae */ /* 0x0003e8000a901c4c */
[----:B------:R1:W-:Y:S04]  /*1660*/  LDGSTS.E.BYPASS.128 [R0+0x4000], [R8.64+0x80], P5 ;  /* 0x0400008008007fae */ /* 0x0003e8000a901c4c */
[----:B------:R-:W0:Y:S04]  /*1670*/  LDGDEPBAR ;  /* 0x00000000000079af */ /* 0x000e280000000000 */
[----:B------:R1:W-:Y:S04]  /*1680*/  LDGSTS.E.BYPASS.128 [R182+0x10000], [R10.64+0x80], P5 ;  /* 0x100000800ab67fae */ /* 0x0003e8000a901c4c */
[----:B------:R1:W-:Y:S04]  /*1690*/  LDGSTS.E.BYPASS.128 [R181+0x10000], [R12.64+0x80], P5 ;  /* 0x100000800cb57fae */ /* 0x0003e8000a901c4c */
[----:B------:R1:W-:Y:S04]  /*16a0*/  LDGSTS.E.BYPASS.128 [R180+0x10000], [R14.64+0x80], P5 ;  /* 0x100000800eb47fae */ /* 0x0003e8000a901c4c */
[----:B------:R1:W-:Y:S04]  /*16b0*/  LDGSTS.E.BYPASS.128 [R0+0x10000], [R16.64+0x80], P5 ;  /* 0x1000008010007fae */ /* 0x0003e8000a901c4c */
[----:B------:R1:W-:Y:S04]  /*16c0*/  LDGSTS.E.BYPASS.128 [R199+0x10000], [R18.64+0x80], P5 ;  /* 0x1000008012c77fae */ /* 0x0003e8000a901c4c */
[----:B------:R1:W-:Y:S04]  /*16d0*/  LDGSTS.E.BYPASS.128 [R198+0x10000], [R20.64+0x80], P5 ;  /* 0x1000008014c67fae */ /* 0x0003e8000a901c4c */
[----:B------:R1:W-:Y:S04]  /*16e0*/  LDGSTS.E.BYPASS.128 [R197+0x10000], [R22.64+0x80], P5 ;  /* 0x1000008016c57fae */ /* 0x0003e8000a901c4c */
[----:B------:R1:W-:Y:S04]  /*16f0*/  LDGSTS.E.BYPASS.128 [R196+0x10000], [R24.64+0x80], P5 ;  /* 0x1000008018c47fae */ /* 0x0003e8000a901c4c */
[----:B------:R-:W0:Y:S01]  /*1700*/  LDGDEPBAR ;  /* 0x00000000000079af */ /* 0x000e220000000000 */
[----:B------:R-:W-:-:S04]  /*1710*/  DEPBAR.LE SB0, 0x2 ;  /* 0x000080800000791a */ /* 0x000fc80000000000 */
[----:B------:R-:W-:Y:S06]  /*1720*/  BAR.SYNC.DEFER_BLOCKING 0x0 ;  /* 0x0000000000007b1d */ /* 0x000fec0000010000 */
[----:B------:R-:W-:Y:S05]  /*1730*/  @P2 BRA `(.L_x_0) ;  /* 0x000003e000002947 */ /* 0x000fea0003800000 */
[----:B-1----:R-:W-:Y:S01]  /*1740*/  IMAD.SHL.U32 R248, R33, 0x8, RZ ;  /* 0x0000000821f87824 */ /* 0x002fe200078e00ff */
[----:B------:R-:W-:Y:S01]  /*1750*/  CS2R R114, SRZ ;  /* 0x0000000000727805 */ /* 0x000fe2000001ff00 */
[----:B------:R-:W-:Y:S01]  /*1760*/  IMAD.MOV.U32 R124, RZ, RZ, RZ ;  /* 0x000000ffff7c7224 */ /* 0x000fe200078e00ff */
        /* <DEDUP_REMOVED lines=8> */
[----:B------:R-:W-:Y:S01]  /*17f0*/  LOP3.LUT R248, R248, 0x18, RZ, 0xc0, !PT ;  /* 0x00000018f8f87812 */ /* 0x000fe200078ec0ff */
[----:B------:R-:W-:-:S02]  /*1800*/  IMAD.MOV.U32 R18, RZ, RZ, RZ ;  /* 0x000000ffff127224 */ /* 0x000fc400078e00ff */
[----:B------:R-:W-:Y:S02]  /*1810*/  IMAD.MOV.U32 R140, RZ, RZ, RZ ;  /* 0x000000ffff8c7224 */ /* 0x000fe400078e00ff */
[----:B------:R-:W-:Y:S02]  /*1820*/  IMAD.MOV.U32 R142, RZ, RZ, RZ ;  /* 0x000000ffff8e7224 */ /* 0x000fe400078e00ff */
[----:B------:R-:W-:Y:S02]  /*1830*/  IMAD.MOV.U32 R148, RZ, RZ, RZ ;  /* 0x000000ffff947224 */ /* 0x000fe400078e00ff */
[----:B------:R-:W-:Y:S02]  /*1840*/  IMAD.MOV.U32 R150, RZ, RZ, RZ ;  /* 0x000000ffff967224 */ /* 0x000fe400078e00ff */
[----:B------:R-:W-:Y:S02]  /*1850*/  IMAD.MOV.U32 R152, RZ, RZ, RZ ;  /* 0x000000ffff987224 */ /* 0x000fe400078e00ff */
        /* <DEDUP_REMOVED lines=42> */
[----:B------:R-:W-:Y:S01]  /*1b00*/  IMAD.MOV.U32 R122, RZ, RZ, RZ ;  /* 0x000000ffff7a7224 */ /* 0x000fe200078e00ff */
[----:B------:R-:W-:Y:S05]  /*1b10*/  BRA `(.L_x_1) ;  /* 0x0000595000007947 */ /* 0x000fea0003800000 */
.L_x_0:
[----:B-1----:R-:W-:Y:S01]  /*1b20*/  IMAD.SHL.U32 R248, R33, 0x8, RZ ;  /* 0x0000000821f87824 */ /* 0x002fe200078e00ff */
[----:B------:R-:W-:Y:S01]  /*1b30*/  SHF.R.U32.HI R27, RZ, 0x6, R251 ;  /* 0x00000006ff1b7819 */ /* 0x000fe200000116fb */
[----:B------:R-:W-:Y:S01]  /*1b40*/  IMAD.MOV.U32 R200, RZ, RZ, 0x1 ;  /* 0x00000001ffc87424 */ /* 0x000fe200078e00ff */
[----:B------:R-:W-:Y:S01]  /*1b50*/  SHF.R.U32.HI R29, RZ, 0x4, R32 ;  /* 0x00000004ff1d7819 */ /* 0x000fe20000011620 */
[----:B------:R-:W-:Y:S01]  /*1b60*/  CS2R R124, SRZ ;  /* 0x00000000007c7805 */ /* 0x000fe2000001ff00 */
[----:B------:R-:W-:Y:S01]  /*1b70*/  LOP3.LUT R31, R27, 0x2, RZ, 0xc0, !PT ;  /* 0x000000021b1f7812 */ /* 0x000fe200078ec0ff */
[----:B------:R-:W-:Y:S01]  /*1b80*/  CS2R R126, SRZ ;  /* 0x00000000007e7805 */ /* 0x000fe2000001ff00 */
[----:B------:R-:W-:Y:S01]  /*1b90*/  LOP3.LUT R248, R248, 0x18, RZ, 0xc0, !PT ;  /* 0x00000018f8f87812 */ /* 0x000fe200078ec0ff */
[----:B------:R-:W-:Y:S01]  /*1ba0*/  CS2R R132, SRZ ;  /* 0x0000000000847805 */ /* 0x000fe2000001ff00 */
[----:B------:R-:W-:Y:S01]  /*1bb0*/  SHF.R.S32.HI R27, RZ, 0x1f, R26 ;  /* 0x0000001fff1b7819 */ /* 0x000fe2000001141a */
[----:B------:R-:W-:Y:S01]  /*1bc0*/  CS2R R134, SRZ ;  /* 0x0000000000867805 */ /* 0x000fe2000001ff00 */
[----:B------:R-:W-:Y:S01]  /*1bd0*/  LOP3.LUT R28, R251, 0x7, RZ, 0xc0, !PT ;  /* 0x00000007fb1c7812 */ /* 0x000fe200078ec0ff */
[----:B------:R-:W-:Y:S01]  /*1be0*/  IMAD R33, R29, 0x20, R248 ;  /* 0x000000201d217824 */ /* 0x000fe200078e02f8 */
[----:B------:R-:W-:Y:S01]  /*1bf0*/  LOP3.LUT R31, R31, 0x1, R252, 0xf8, !PT ;  /* 0x000000011f1f7812 */ /* 0x000fe200078ef8fc */
[----:B------:R-:W-:Y:S01]  /*1c00*/  CS2R R140, SRZ ;  /* 0x00000000008c7805 */ /* 0x000fe2000001ff00 */
[----:B------:R-:W-:Y:S01]  /*1c10*/  LEA.HI R27, R27, R26, RZ, 0x7 ;  /* 0x0000001a1b1b7211 */ /* 0x000fe200078f38ff */
[----:B------:R-:W-:Y:S01]  /*1c20*/  IMAD.IADD R33, R28, 0x1, R33 ;  /* 0x000000011c217824 */ /* 0x000fe200078e0221 */
[----:B------:R-:W-:Y:S01]  /*1c30*/  IADD3 R26, R29, 0x2, RZ ;  /* 0x000000021d1a7810 */ /* 0x000fe20007ffe0ff */
[----:B------:R-:W-:Y:S01]  /*1c40*/  IMAD R192, R31, 0x8, R28 ;  /* 0x000000081fc07824 */ /* 0x000fe200078e021c */
[----:B------:R-:W-:Y:S01]  /*1c50*/  IADD3 R28, R29, 0x4, RZ ;  /* 0x000000041d1c7810 */ /* 0x000fe20007ffe0ff */
[----:B------:R-:W-:Y:S01]  /*1c60*/  IMAD.SHL.U32 R184, R33, 0x80, RZ ;  /* 0x0000008021b87824 */ /* 0x000fe200078e00ff */
[----:B------:R-:W-:Y:S01]  /*1c70*/  IADD3 R30, R29, 0x6, RZ ;  /* 0x000000061d1e7810 */ /* 0x000fe20007ffe0ff */
[----:B------:R-:W-:Y:S01]  /*1c80*/  IMAD.SHL.U32 R192, R192, 0x80, RZ ;  /* 0x00000080c0c07824 */ /* 0x000fe200078e00ff */
[----:B------:R-:W-:Y:S01]  /*1c90*/  LOP3.LUT R31, R26, 0x7, R251, 0x78, !PT ;  /* 0x000000071a1f7812 */ /* 0x000fe200078e78fb */
[----:B------:R-:W-:Y:S01]  /*1ca0*/  CS2R R142, SRZ ;  /* 0x00000000008e7805 */ /* 0x000fe2000001ff00 */
[----:B------:R-:W-:Y:S01]  /*1cb0*/  LOP3.LUT R26, R252, 0x1, RZ, 0xc0, !PT ;  /* 0x00000001fc1a7812 */ /* 0x000fe200078ec0ff */
[----:B------:R-:W-:Y:S01]  /*1cc0*/  CS2R R148, SRZ ;  /* 0x0000000000947805 */ /* 0x000fe2000001ff00 */
[----:B------:R-:W-:Y:S01]  /*1cd0*/  IADD3 R245, P4, R24, 0x100, RZ ;  /* 0x0000010018f57810 */ /* 0x000fe20007f9e0ff */
[--C-:B------:R-:W-:Y:S01]  /*1ce0*/  IMAD R194, R31, 0x10, R192.reuse ;  /* 0x000000101fc27824 */ /* 0x100fe200078e02c0 */
[----:B------:R-:W-:Y:S01]  /*1cf0*/  IADD3 R243, P3, R22, 0x100, RZ ;  /* 0x0000010016f37810 */ /* 0x000fe20007f7e0ff */
[----:B------:R-:W-:Y:S01]  /*1d00*/  CS2R R150, SRZ ;  /* 0x0000000000967805 */ /* 0x000fe2000001ff00 */
[----:B------:R-:W-:Y:S01]  /*1d10*/  F2FP.PACK_AB.RZ R34, RZ, RZ ;  /* 0x000000ffff22723e */ /* 0x000fe200000180ff */
[----:B------:R-:W-:Y:S01]  /*1d20*/  IMAD.X R244, RZ, RZ, R25, P4 ;  /* 0x000000fffff47224 */ /* 0x000fe200020e0619 */
[----:B------:R-:W-:Y:S01]  /*1d30*/  LOP3.LUT R195, R29, 0x7, R251, 0x78, !PT ;  /* 0x000000071dc37812 */ /* 0x000fe200078e78fb */
[----:B------:R-:W-:Y:S01]  /*1d40*/  IMAD.X R242, RZ, RZ, R23, P3 ;  /* 0x000000fffff27224 */ /* 0x000fe200018e0617 */
[--C-:B------:R-:W-:Y:S01]  /*1d50*/  LOP3.LUT R193, R28, 0x7, R251.reuse, 0x78, !PT ;  /* 0x000000071cc17812 */ /* 0x100fe200078e78fb */
[----:B------:R-:W-:Y:S01]  /*1d60*/  CS2R R152, SRZ ;  /* 0x0000000000987805 */ /* 0x000fe2000001ff00 */
[--C-:B------:R-:W-:Y:S01]  /*1d70*/  LOP3.LUT R29, R30, 0x7, R251.reuse, 0x78, !PT ;  /* 0x000000071e1d7812 */ /* 0x100fe200078e78fb */
[--C-:B------:R-:W-:Y:S01]  /*1d80*/  IMAD R195, R195, 0x10, R192.reuse ;  /* 0x00000010c3c37824 */ /* 0x100fe200078e02c0 */
[C---:B------:R-:W-:Y:S01]  /*1d90*/  LOP3.LUT R28, R26.reuse, 0x2, RZ, 0xfc, !PT ;  /* 0x000000021a1c7812 */ /* 0x040fe200078efcff */
[--C-:B------:R-:W-:Y:S01]  /*1da0*/  IMAD R193, R193, 0x10, R192.reuse ;  /* 0x00000010c1c17824 */ /* 0x100fe200078e02c0 */
[C---:B------:R-:W-:Y:S01]  /*1db0*/  LOP3.LUT R30, R26.reuse, 0x4, RZ, 0xfc, !PT ;  /* 0x000000041a1e7812 */ /* 0x040fe200078efcff */
[----:B------:R-:W-:Y:S01]  /*1dc0*/  IMAD R192, R29, 0x10, R192 ;  /* 0x000000101dc07824 */ /* 0x000fe200078e02c0 */
[C---:B------:R-:W-:Y:S01]  /*1dd0*/  LOP3.LUT R32, R26.reuse, 0x6, RZ, 0xfc, !PT ;  /* 0x000000061a207812 */ /* 0x040fe200078efcff */
[----:B------:R-:W-:Y:S01]  /*1de0*/  CS2R R154, SRZ ;  /* 0x00000000009a7805 */ /* 0x000fe2000001ff00 */
[----:B------:R-:W-:Y:S01]  /*1df0*/  LOP3.LUT R187, R26, 0x7, R251, 0x78, !PT ;  /* 0x000000071abb7812 */ /* 0x000fe200078e78fb */
[----:B------:R-:W-:Y:S01]  /*1e00*/  CS2R R160, SRZ ;  /* 0x0000000000a07805 */ /* 0x000fe2000001ff00 */
[----:B------:R-:W-:Y:S01]  /*1e10*/  PRMT R26, R34, 0x5410, R34 ;  /* 0x00005410221a7816 */ /* 0x000fe20000000022 */
[----:B------:R-:W-:Y:S01]  /*1e20*/  CS2R R162, SRZ ;  /* 0x0000000000a27805 */ /* 0x000fe2000001ff00 */
[----:B------:R-:W-:Y:S01]  /*1e30*/  IADD3 R241, P2, R20, 0x100, RZ ;  /* 0x0000010014f17810 */ /* 0x000fe20007f5e0ff */
[--C-:B------:R-:W-:Y:S01]  /*1e40*/  IMAD R187, R187, 0x10, R184.reuse ;  /* 0x00000010bbbb7824 */ /* 0x100fe200078e02b8 */
[----:B------:R-:W-:Y:S01]  /*1e50*/  IADD3 R239, P6, R18, 0x100, RZ ;  /* 0x0000010012ef7810 */ /* 0x000fe20007fde0ff */
[----:B------:R-:W-:Y:S01]  /*1e60*/  CS2R R104, SRZ ;  /* 0x0000000000687805 */ /* 0x000fe2000001ff00 */
[----:B------:R-:W-:Y:S01]  /*1e70*/  IADD3 R237, P5, R16, 0x100, RZ ;  /* 0x0000010010ed7810 */ /* 0x000fe20007fbe0ff */
[----:B------:R-:W-:Y:S01]  /*1e80*/  IMAD.X R240, RZ, RZ, R21, P2 ;  /* 0x000000fffff07224 */ /* 0x000fe200010e0615 */
[----:B------:R-:W-:Y:S01]  /*1e90*/  IADD3 R235, P4, R14, 0x100, RZ ;  /* 0x000001000eeb7810 */ /* 0x000fe20007f9e0ff */
[----:B------:R-:W-:Y:S01]  /*1ea0*/  IMAD.X R238, RZ, RZ, R19, P6 ;  /* 0x000000ffffee7224 */ /* 0x000fe200030e0613 */
[----:B------:R-:W-:Y:S01]  /*1eb0*/  IADD3 R233, P3, R12, 0x100, RZ ;  /* 0x000001000ce97810 */ /* 0x000fe20007f7e0ff */
[----:B------:R-:W-:Y:S01]  /*1ec0*/  IMAD.X R236, RZ, RZ, R17, P5 ;  /* 0x000000ffffec7224 */ /* 0x000fe200028e0611 */
[----:B------:R-:W-:Y:S01]  /*1ed0*/  LOP3.LUT R26, R26, 0xfffefffe, RZ, 0xc0, !PT ;  /* 0xfffefffe1a1a7812 */ /* 0x000fe200078ec0ff */
[----:B------:R-:W-:Y:S01]  /*1ee0*/  IMAD.X R234, RZ, RZ, R15, P4 ;  /* 0x000000ffffea7224 */ /* 0x000fe200020e060f */
[----:B------:R-:W-:Y:S01]  /*1ef0*/  LOP3.LUT R29, R28, 0x7, R251, 0x78, !PT ;  /* 0x000000071c1d7812 */ /* 0x000fe200078e78fb */
[----:B------:R-:W-:Y:S01]  /*1f00*/  IMAD.X R232, RZ, RZ, R13, P3 ;  /* 0x000000ffffe87224 */ /* 0x000fe200018e060d */
[--C-:B------:R-:W-:Y:S01]  /*1f10*/  LOP3.LUT R185, R30, 0x7, R251.reuse, 0x78, !PT ;  /* 0x000000071eb97812 */ /* 0x100fe200078e78fb */
[----:B------:R-:W-:Y:S01]  /*1f20*/  CS2R R16, SRZ ;  /* 0x0000000000107805 */ /* 0x000fe2000001ff00 */
[----:B------:R-:W-:Y:S01]  /*1f30*/  LOP3.LUT R31, R32, 0x7, R251, 0x78, !PT ;  /* 0x00000007201f7812 */ /* 0x000fe200078e78fb */
[--C-:B------:R-:W-:Y:S01]  /*1f40*/  IMAD R186, R29, 0x10, R184.reuse ;  /* 0x000000101dba7824 */ /* 0x100fe200078e02b8 */
[----:B------:R-:W-:Y:S01]  /*1f50*/  IADD3 R231, P2, R10, 0x100, RZ ;  /* 0x000001000ae77810 */ /* 0x000fe20007f5e0ff */
[--C-:B------:R-:W-:Y:S01]  /*1f60*/  IMAD R185, R185, 0x10, R184.reuse ;  /* 0x00000010b9b97824 */ /* 0x100fe200078e02b8 */
[----:B------:R-:W-:Y:S01]  /*1f70*/  IADD3 R209, P6, R8, 0x100, RZ ;  /* 0x0000010008d17810 */ /* 0x000fe20007fde0ff */
[----:B------:R-:W-:Y:S01]  /*1f80*/  IMAD R184, R31, 0x10, R184 ;  /* 0x000000101fb87824 */ /* 0x000fe200078e02b8 */
[----:B------:R-:W-:Y:S01]  /*1f90*/  IADD3 R207, P5, R6, 0x100, RZ ;  /* 0x0000010006cf7810 */ /* 0x000fe20007fbe0ff */
[----:B------:R-:W-:Y:S01]  /*1fa0*/  CS2R R18, SRZ ;  /* 0x0000000000127805 */ /* 0x000fe2000001ff00 */
[----:B------:R-:W-:Y:S01]  /*1fb0*/  IADD3 R205, P4, R4, 0x100, RZ ;  /* 0x0000010004cd7810 */ /* 0x000fe20007f9e0ff */
[----:B------:R-:W-:Y:S01]  /*1fc0*/  CS2R R106, SRZ ;  /* 0x00000000006a7805 */ /* 0x000fe2000001ff00 */
[----:B------:R-:W-:Y:S01]  /*1fd0*/  IADD3 R203, P3, R2, 0x100, RZ ;  /* 0x0000010002cb7810 */ /* 0x000fe20007f7e0ff */
[----:B------:R-:W-:Y:S01]  /*1fe0*/  CS2R R100, SRZ ;  /* 0x0000000000647805 */ /* 0x000fe2000001ff00 */
[----:B------:R-:W-:Y:S01]  /*1ff0*/  SHF.R.S32.HI R201, RZ, 0x7, R27 ;  /* 0x00000007ffc97819 */ /* 0x000fe2000001141b */
[----:B------:R-:W-:Y:S01]  /*2000*/  CS2R R102, SRZ ;  /* 0x0000000000667805 */ /* 0x000fe2000001ff00 */
[----:B------:R-:W-:Y:S01]  /*2010*/  IADD3 R26, R26, 0x800080, RZ ;  /* 0x008000801a1a7810 */ /* 0x000fe20007ffe0ff */
[----:B------:R-:W-:Y:S01]  /*2020*/  CS2R R96, SRZ ;  /* 0x0000000000607805 */ /* 0x000fe2000001ff00 */
        /* <DEDUP_REMOVED lines=45> */
[----:B------:R-:W-:Y:S01]  /*2300*/  IMAD.X R230, RZ, RZ, R11, P2 ;  /* 0x000000ffffe67224 */ /* 0x000fe200010e060b */
[----:B------:R-:W-:Y:S01]  /*2310*/  IADD3 R250, R201, -0x2, RZ ;  /* 0xfffffffec9fa7810 */ /* 0x000fe20007ffe0ff */
[----:B------:R-:W-:Y:S01]  /*2320*/  IMAD.X R208, RZ, RZ, R9, P6 ;  /* 0x000000ffffd07224 */ /* 0x000fe200030e0609 */
[----:B------:R-:W-:Y:S01]  /*2330*/  PRMT R183, R26, 0x7531, R26 ;  /* 0x000075311ab77816 */ /* 0x000fe2000000001a */
[----:B------:R-:W-:Y:S01]  /*2340*/  IMAD.X R206, RZ, RZ, R7, P5 ;  /* 0x000000ffffce7224 */ /* 0x000fe200028e0607 */
[----:B------:R-:W-:Y:S01]  /*2350*/  UIADD3 UR9, UR9, -0x100, URZ ;  /* 0xffffff0009097890 */ /* 0x000fe2000fffe03f */
[----:B------:R-:W-:Y:S01]  /*2360*/  IMAD.X R204, RZ, RZ, R5, P4 ;  /* 0x000000ffffcc7224 */ /* 0x000fe200020e0605 */
[----:B------:R-:W-:Y:S01]  /*2370*/  UMOV UR4, URZ ;  /* 0x0000003f00047c82 */ /* 0x000fe20008000000 */
[----:B------:R-:W-:Y:S01]  /*2380*/  IMAD.X R202, RZ, RZ, R3, P3 ;  /* 0x000000ffffca7224 */ /* 0x000fe200018e0603 */
[----:B------:R-:W-:-:S02]  /*2390*/  UMOV UR7, URZ ;  /* 0x0000003f00077c82 */ /* 0x000fc40008000000 */
[----:B------:R-:W-:Y:S02]  /*23a0*/  UMOV UR8, URZ ;  /* 0x0000003f00087c82 */ /* 0x000fe40008000000 */
[----:B------:R-:W-:Y:S02]  /*23b0*/  UMOV UR10, 0x8000 ;  /* 0x00008000000a7882 */ /* 0x000fe40000000000 */
[----:B------:R-:W-:Y:S02]  /*23c0*/  UMOV UR5, URZ ;  /* 0x0000003f00057c82 */ /* 0x000fe40008000000 */
[----:B------:R-:W-:Y:S02]  /*23d0*/  UMOV UR6, URZ ;  /* 0x0000003f00067c82 */ /* 0x000fe40008000000 */
.L_x_3:
[----:B------:R-:W1:Y:S01]  /*23e0*/  LDS.128 R4, [R182+UR5] ;  /* 0x00000005b6047984 */ /* 0x000e620008000c00 */
[C---:B------:R-:W-:Y:S01]  /*23f0*/  PRMT R165, R183.reuse, 0x7770, RZ ;  /* 0x00007770b7a57816 */ /* 0x040fe200000000ff */
[----:B------:R-:W-:Y:S01]  /*2400*/  UIADD3 UR4, UR4, 0x1, URZ ;  /* 0x0000000104047890 */ /* 0x000fe2000fffe03f */
[----:B------:R-:W-:Y:S01]  /*2410*/  PRMT R164, R183, 0x7771, RZ ;  /* 0x00007771b7a47816 */ /* 0x000fe200000000ff */
[----:B------:R-:W2:Y:S01]  /*2420*/  LDS.128 R8, [R181+UR5] ;  /* 0x00000005b5087984 */ /* 0x000ea20008000c00 */
[----:B------:R-:W-:Y:S01]  /*2430*/  ISETP.GE.AND P2, PT, R249, UR9, PT ;  /* 0x00000009f9007c0c */ /* 0x000fe2000bf46270 */
[----:B------:R-:W-:Y:S01]  /*2440*/  UISETP.GE.AND UP0, UPT, UR4, 0x2, UPT ;  /* 0x000000020400788c */ /* 0x000fe2000bf06270 */
[----:B------:R-:W-:Y:S01]  /*2450*/  IADD3 R200, R200, 0x1, RZ ;  /* 0x00000001c8c87810 */ /* 0x000fe20007ffe0ff */
[----:B------:R-:W-:-:S02]  /*2460*/  UIADD3 UR9, UR9, -0x80, URZ ;  /* 0xffffff8009097890 */ /* 0x000fc4000fffe03f */
[----:B------:R-:W-:Y:S01]  /*2470*/  USEL UR4, UR4, URZ, !UP0 ;  /* 0x0000003f04047287 */ /* 0x000fe2000c000000 */
[----:B------:R-:W-:-:S04]  /*2480*/  ISETP.GE.AND P3, PT, R200, 0x2, PT ;  /* 0x00000002c800780c */ /* 0x000fc80003f66270 */
[----:B------:R-:W-:Y:S02]  /*2490*/  SEL R200, R200, RZ, !P3 ;  /* 0x000000ffc8c87207 */ /* 0x000fe40005800000 */
[C---:B-1----:R-:W-:Y:S02]  /*24a0*/  PRMT R2, R7.reuse, 0x7770, RZ ;  /* 0x0000777007027816 */ /* 0x042fe400000000ff */
[C---:B------:R-:W-:Y:S02]  /*24b0*/  PRMT R3, R7.reuse, 0x7771, RZ ;  /* 0x0000777107037816 */ /* 0x040fe400000000ff */
[C---:B------:R-:W-:Y:S02]  /*24c0*/  PRMT R12, R7.reuse, 0x7772, RZ ;  /* 0x00007772070c7816 */ /* 0x040fe400000000ff */
[----:B------:R-:W-:Y:S02]  /*24d0*/  PRMT R13, R7, 0x7773, RZ ;  /* 0x00007773070d7816 */ /* 0x000fe400000000ff */
[----:B------:R-:W-:-:S02]  /*24e0*/  PRMT R14, R6, 0x7770, RZ ;  /* 0x00007770060e7816 */ /* 0x000fc400000000ff */
[C---:B------:R-:W-:Y:S02]  /*24f0*/  PRMT R7, R6.reuse, 0x7771, RZ ;  /* 0x0000777106077816 */ /* 0x040fe400000000ff */
[C---:B------:R-:W-:Y:S02]  /*2500*/  PRMT R20, R6.reuse, 0x7772, RZ ;  /* 0x0000777206147816 */ /* 0x040fe400000000ff */
[----:B------:R-:W-:Y:S02]  /*2510*/  PRMT R15, R6, 0x7773, RZ ;  /* 0x00007773060f7816 */ /* 0x000fe400000000ff */
[----:B------:R-:W-:Y:S02]  /*2520*/  SEL R2, R2, R165, P1 ;  /* 0x000000a502027207 */ /* 0x000fe40000800000 */
[C---:B------:R-:W-:Y:S02]  /*2530*/  PRMT R6, R4.reuse, 0x7770, RZ ;  /* 0x0000777004067816 */ /* 0x040fe400000000ff */
[----:B------:R-:W-:-:S02]  /*2540*/  PRMT R25, R4, 0x7771, RZ ;  /* 0x0000777104197816 */ /* 0x000fc400000000ff */
[C---:B------:R-:W-:Y:S02]  /*2550*/  PRMT R22, R4.reuse, 0x7772, RZ ;  /* 0x0000777204167816 */ /* 0x040fe400000000ff */
[----:B------:R-:W-:Y:S02]  /*2560*/  PRMT R21, R4, 0x7773, RZ ;  /* 0x0000777304157816 */ /* 0x000fe400000000ff */
[----:B------:R-:W-:Y:S02]  /*2570*/  PRMT R4, R5, 0x7770, RZ ;  /* 0x0000777005047816 */ /* 0x000fe400000000ff */
[----:B------:R-:W-:Y:S02]  /*2580*/  SEL R3, R3, R164, P1 ;  /* 0x000000a403037207 */ /* 0x000fe40000800000 */
[----:B------:R-:W-:Y:S02]  /*2590*/  LOP3.LUT R2, R2, 0xffff, RZ, 0xc0, !PT ;  /* 0x0000ffff02027812 */ /* 0x000fe400078ec0ff */
[----:B------:R-:W-:-:S02]  /*25a0*/  SEL R6, R6, R165, P1 ;  /* 0x000000a506067207 */ /* 0x000fc40000800000 */
[----:B------:R-:W-:Y:S02]  /*25b0*/  PRMT R27, R5, 0x7771, RZ ;  /* 0x00007771051b7816 */ /* 0x000fe400000000ff */
[-C--:B------:R-:W-:Y:S02]  /*25c0*/  SEL R4, R4, R165.reuse, P1 ;  /* 0x000000a504047207 */ /* 0x080fe40000800000 */
[----:B------:R-:W-:Y:S02]  /*25d0*/  SEL R14, R14, R165, P1 ;  /* 0x000000a50e0e7207 */ /* 0x000fe40000800000 */
[----:B------:R-:W-:Y:S02]  /*25e0*/  PRMT R2, R3, 0x7604, R2 ;  /* 0x0000760403027816 */ /* 0x000fe40000000002 */
[----:B------:R-:W-:Y:S02]  /*25f0*/  SEL R25, R25, R164, P1 ;  /* 0x000000a419197207 */ /* 0x000fe40000800000 */
[----:B------:R-:W-:-:S02]  /*2600*/  LOP3.LUT R6, R6, 0xffff, RZ, 0xc0, !PT ;  /* 0x0000ffff06067812 */ /* 0x000fc400078ec0ff */
[----:B------:R-:W-:Y:S02]  /*2610*/  PRMT R3, R183, 0x7772, RZ ;  /* 0x00007772b7037816 */ /* 0x000fe400000000ff */
[-C--:B------:R-:W-:Y:S02]  /*2620*/  SEL R27, R27, R164.reuse, P1 ;  /* 0x000000a41b1b7207 */ /* 0x080fe40000800000 */
[----:B------:R-:W-:Y:S02]  /*2630*/  LOP3.LUT R4, R4, 0xffff, RZ, 0xc0, !PT ;  /* 0x0000ffff04047812 */ /* 0x000fe400078ec0ff */
[----:B------:R-:W-:Y:S02]  /*2640*/  PRMT R24, R5, 0x7772, RZ ;  /* 0x0000777205187816 */ /* 0x000fe400000000ff */
[----:B------:R-:W-:Y:S02]  /*2650*/  SEL R7, R7, R164, P1 ;  /* 0x000000a407077207 */ /* 0x000fe40000800000 */
[----:B------:R-:W-:-:S02]  /*2660*/  LOP3.LUT R14, R14, 0xffff, RZ, 0xc0, !PT ;  /* 0x0000ffff0e0e7812 */ /* 0x000fc400078ec0ff */
[----:B------:R-:W-:Y:S02]  /*2670*/  PRMT R23, R5, 0x7773, RZ ;  /* 0x0000777305177816 */ /* 0x000fe400000000ff */
[----:B------:R-:W-:Y:S02]  /*2680*/  PRMT R6, R25, 0x7604, R6 ;  /* 0x0000760419067816 */ /* 0x000fe40000000006 */
[-C--:B------:R-:W-:Y:S02]  /*2690*/  SEL R5, R12, R3.reuse, P1 ;  /* 0x000000030c057207 */ /* 0x080fe40000800000 */
[----:B------:R-:W-:Y:S02]  /*26a0*/  PRMT R4, R27, 0x7604, R4 ;  /* 0x000076041b047816 */ /* 0x000fe40000000004 */
[----:B------:R-:W-:Y:S02]  /*26b0*/  SEL R25, R22, R3, P1 ;  /* 0x0000000316197207 */ /* 0x000fe40000800000 */
[----:B------:R-:W-:-:S02]  /*26c0*/  PRMT R14, R7, 0x7604, R14 ;  /* 0x00007604070e7816 */ /* 0x000fc4000000000e */
[-C--:B------:R-:W-:Y:S02]  /*26d0*/  SEL R27, R24, R3.reuse, P1 ;  /* 0x00000003181b7207 */ /* 0x080fe40000800000 */
[----:B------:R-:W-:Y:S02]  /*26e0*/  SEL R7, R20, R3, P1 ;  /* 0x0000000314077207 */ /* 0x000fe40000800000 */
[----:B------:R-:W-:Y:S02]  /*26f0*/  PRMT R12, R5, 0x7054, R2 ;  /* 0x00007054050c7816 */ /* 0x000fe40000000002 */
[----:B------:R-:W-:Y:S02]  /*2700*/  PRMT R20, R25, 0x7054, R6 ;  /* 0x0000705419147816 */ /* 0x000fe40000000006 */
[C---:B--2---:R-:W-:Y:S02]  /*2710*/  PRMT R2, R11.reuse, 0x7770, RZ ;  /* 0x000077700b027816 */ /* 0x044fe400000000ff */
[----:B------:R-:W-:-:S02]  /*2720*/  PRMT R113, R11, 0x7771, RZ ;  /* 0x000077710b717816 */ /* 0x000fc400000000ff */
[C---:B------:R-:W-:Y:S02]  /*2730*/  PRMT R24, R11.reuse, 0x7772, RZ ;  /* 0x000077720b187816 */ /* 0x040fe400000000ff */
[----:B------:R-:W-:Y:S02]  /*2740*/  PRMT R29, R11, 0x7773, RZ ;  /* 0x000077730b1d7816 */ /* 0x000fe400000000ff */
[----:B------:R-:W-:Y:S02]  /*2750*/  PRMT R22, R27, 0x7054, R4 ;  /* 0x000070541b167816 */ /* 0x000fe40000000004 */
[C---:B------:R-:W-:Y:S02]  /*2760*/  PRMT R26, R10.reuse, 0x7770, RZ ;  /* 0x000077700a1a7816 */ /* 0x040fe400000000ff */
[C---:B------:R-:W-:Y:S02]  /*2770*/  PRMT R11, R10.reuse, 0x7771, RZ ;  /* 0x000077710a0b7816 */ /* 0x040fe400000000ff */
[----:B------:R-:W-:-:S02]  /*2780*/  PRMT R28, R10, 0x7772, RZ ;  /* 0x000077720a1c7816 */ /* 0x000fc400000000ff */
[----:B------:R-:W-:Y:S02]  /*2790*/  PRMT R25, R10, 0x7773, RZ ;  /* 0x000077730a197816 */ /* 0x000fe400000000ff */
[C---:B------:R-:W-:Y:S02]  /*27a0*/  PRMT R10, R8.reuse, 0x7770, RZ ;  /* 0x00007770080a7816 */ /* 0x040fe400000000ff */
[C---:B------:R-:W-:Y:S02]  /*27b0*/  PRMT R115, R8.reuse, 0x7771, RZ ;  /* 0x0000777108737816 */ /* 0x040fe400000000ff */
[C---:B------:R-:W-:Y:S02]  /*27c0*/  PRMT R30, R8.reuse, 0x7772, RZ ;  /* 0x00007772081e7816 */ /* 0x040fe400000000ff */
[----:B------:R-:W-:Y:S02]  /*27d0*/  PRMT R27, R8, 0x7773, RZ ;  /* 0x00007773081b7816 */ /* 0x000fe400000000ff */
[----:B------:R-:W-:-:S02]  /*27e0*/  PRMT R14, R7, 0x7054, R14 ;  /* 0x00007054070e7816 */ /* 0x000fc4000000000e */
[C---:B------:R-:W-:Y:S01]  /*27f0*/  PRMT R8, R9.reuse, 0x7770, RZ ;  /* 0x0000777009087816 */ /* 0x040fe200000000ff */
[----:B------:R-:W1:Y:S01]  /*2800*/  LDS.128 R4, [R180+UR5] ;  /* 0x00000005b4047984 */ /* 0x000e620008000c00 */
[-C--:B------:R-:W-:Y:S02]  /*2810*/  SEL R26, R26, R165.reuse, P1 ;  /* 0x000000a51a1a7207 */ /* 0x080fe40000800000 */
[----:B------:R-:W-:Y:S02]  /*2820*/  PRMT R117, R9, 0x7771, RZ ;  /* 0x0000777109757816 */ /* 0x000fe400000000ff */
[-C--:B------:R-:W-:Y:S02]  /*2830*/  SEL R2, R2, R165.reuse, P1 ;  /* 0x000000a502027207 */ /* 0x080fe40000800000 */
[-C--:B------:R-:W-:Y:S02]  /*2840*/  SEL R10, R10, R165.reuse, P1 ;  /* 0x000000a50a0a7207 */ /* 0x080fe40000800000 */
[----:B------:R-:W-:-:S02]  /*2850*/  SEL R8, R8, R165, P1 ;  /* 0x000000a508087207 */ /* 0x000fc40000800000 */
[-C--:B------:R-:W-:Y:S02]  /*2860*/  SEL R11, R11, R164.reuse, P1 ;  /* 0x000000a40b0b7207 */ /* 0x080fe40000800000 */
[----:B------:R-:W-:Y:S02]  /*2870*/  LOP3.LUT R26, R26, 0xffff, RZ, 0xc0, !PT ;  /* 0x0000ffff1a1a7812 */ /* 0x000fe400078ec0ff */
[-C--:B------:R-:W-:Y:S02]  /*2880*/  SEL R113, R113, R164.reuse, P1 ;  /* 0x000000a471717207 */ /* 0x080fe40000800000 */
[-C--:B------:R-:W-:Y:S02]  /*2890*/  SEL R115, R115, R164.reuse, P1 ;  /* 0x000000a473737207 */ /* 0x080fe40000800000 */
[----:B------:R-:W-:Y:S02]  /*28a0*/  SEL R117, R117, R164, P1 ;  /* 0x000000a475757207 */ /* 0x000fe40000800000 */
[----:B------:R-:W-:-:S02]  /*28b0*/  LOP3.LUT R2, R2, 0xffff, RZ, 0xc0, !PT ;  /* 0x0000ffff02027812 */ /* 0x000fc400078ec0ff */
[----:B------:R-:W-:Y:S02]  /*28c0*/  LOP3.LUT R10, R10, 0xffff, RZ, 0xc0, !PT ;  /* 0x0000ffff0a0a7812 */ /* 0x000fe400078ec0ff */
[----:B------:R-:W-:Y:S02]  /*28d0*/  LOP3.LUT R8, R8, 0xffff, RZ, 0xc0, !PT ;  /* 0x0000ffff08087812 */ /* 0x000fe400078ec0ff */
[C---:B------:R-:W-:Y:S02]  /*28e0*/  PRMT R112, R9.reuse, 0x7772, RZ ;  /* 0x0000777209707816 */ /* 0x040fe400000000ff */
[----:B------:R-:W-:Y:S02]  /*28f0*/  PRMT R31, R9, 0x7773, RZ ;  /* 0x00007773091f7816 */ /* 0x000fe400000000ff */
[----:B------:R-:W-:Y:S02]  /*2900*/  PRMT R26, R11, 0x7604, R26 ;  /* 0x000076040b1a7816 */ /* 0x000fe4000000001a */
[----:B------:R-:W-:-:S02]  /*2910*/  PRMT R2, R113, 0x7604, R2 ;  /* 0x0000760471027816 */ /* 0x000fc40000000002 */
[----:B------:R-:W-:Y:S02]  /*2920*/  PRMT R10, R115, 0x7604, R10 ;  /* 0x00007604730a7816 */ /* 0x000fe4000000000a */
[----:B------:R-:W-:Y:S02]  /*2930*/  PRMT R8, R117, 0x7604, R8 ;  /* 0x0000760475087816 */ /* 0x000fe40000000008 */
[-C--:B------:R-:W-:Y:S02]  /*2940*/  SEL R9, R24, R3.reuse, P1 ;  /* 0x0000000318097207 */ /* 0x080fe40000800000 */
[-C--:B------:R-:W-:Y:S02]  /*2950*/  SEL R11, R28, R3.reuse, P1 ;  /* 0x000000031c0b7207 */ /* 0x080fe40000800000 */
[-C--:B------:R-:W-:Y:S02]  /*2960*/  SEL R113, R30, R3.reuse, P1 ;  /* 0x000000031e717207 */ /* 0x080fe40000800000 */
[----:B------:R-:W-:-:S02]  /*2970*/  SEL R115, R112, R3, P1 ;  /* 0x0000000370737207 */ /* 0x000fc40000800000 */
[----:B------:R-:W-:Y:S02]  /*2980*/  PRMT R24, R9, 0x7054, R2 ;  /* 0x0000705409187816 */ /* 0x000fe40000000002 */
[----:B------:R-:W-:Y:S02]  /*2990*/  PRMT R26, R11, 0x7054, R26 ;  /* 0x000070540b1a7816 */ /* 0x000fe4000000001a */
[----:B------:R-:W-:Y:S02]  /*29a0*/  PRMT R28, R113, 0x7054, R10 ;  /* 0x00007054711c7816 */ /* 0x000fe4000000000a */
[----:B------:R-:W-:Y:S02]  /*29b0*/  PRMT R30, R115, 0x7054, R8 ;  /* 0x00007054731e7816 */ /* 0x000fe40000000008 */
[----:B------:R-:W2:Y:S01]  /*29c0*/  LDS.128 R8, [R0+UR5] ;  /* 0x0000000500087984 */ /* 0x000ea20008000c00 */
[C---:B-1----:R-:W-:Y:S01]  /*29d0*/  PRMT R2, R7.reuse, 0x7770, RZ ;  /* 0x0000777007027816 */ /* 0x042fe200000000ff */
[----:B------:R-:W-:Y:S01]  /*29e0*/  USHF.L.U32 UR5, UR4, 0xe, URZ ;  /* 0x0000000e04057899 */ /* 0x000fe2000800063f */
[----:B------:R-:W-:-:S02]  /*29f0*/  PRMT R167, R7, 0x7771, RZ ;  /* 0x0000777107a77816 */ /* 0x000fc400000000ff */
[C---:B------:R-:W-:Y:S02]  /*2a00*/  PRMT R112, R7.reuse, 0x7772, RZ ;  /* 0x0000777207707816 */ /* 0x040fe400000000ff */
[----:B------:R-:W-:Y:S02]  /*2a10*/  PRMT R113, R7, 0x7773, RZ ;  /* 0x0000777307717816 */ /* 0x000fe400000000ff */
[----:B------:R-:W-:Y:S02]  /*2a20*/  SEL R2, R2, R165, P1 ;  /* 0x000000a502027207 */ /* 0x000fe40000800000 */
        /* <DEDUP_REMOVED lines=8> */
[----:B------:R-:W-:-:S02]  /*2ab0*/  PRMT R4, R5, 0x7770, RZ ;  /* 0x0000777005047816 */ /* 0x000fc400000000ff */
[----:B------:R-:W-:Y:S02]  /*2ac0*/  SEL R167, R167, R164, P1 ;  /* 0x000000a4a7a77207 */ /* 0x000fe40000800000 */
[----:B------:R-:W-:Y:S02]  /*2ad0*/  LOP3.LUT R2, R2, 0xffff, RZ, 0xc0, !PT ;  /* 0x0000ffff02027812 */ /* 0x000fe400078ec0ff */
[-C--:B------:R-:W-:Y:S02]  /*2ae0*/  SEL R114, R114, R165.reuse, P1 ;  /* 0x000000a572727207 */ /* 0x080fe40000800000 */
[----:B------:R-:W-:Y:S02]  /*2af0*/  SEL R6, R6, R165, P1 ;  /* 0x000000a506067207 */ /* 0x000fe40000800000 */
[C---:B------:R-:W-:Y:S02]  /*2b00*/  PRMT R171, R5.reuse, 0x7771, RZ ;  /* 0x0000777105ab7816 */ /* 0x040fe400000000ff */
[----:B------:R-:W-:-:S02]  /*2b10*/  PRMT R166, R5, 0x7772, RZ ;  /* 0x0000777205a67816 */ /* 0x000fc400000000ff */
[----:B------:R-:W-:Y:S02]  /*2b20*/  PRMT R119, R5, 0x7773, RZ ;  /* 0x0000777305777816 */ /* 0x000fe400000000ff */
[----:B------:R-:W-:Y:S02]  /*2b30*/  SEL R4, R4, R165, P1 ;  /* 0x000000a504047207 */ /* 0x000fe40000800000 */
[----:B------:R-:W-:Y:S02]  /*2b40*/  PRMT R2, R167, 0x7604, R2 ;  /* 0x00007604a7027816 */ /* 0x000fe40000000002 */
[----:B------:R-:W-:Y:S02]  /*2b50*/  SEL R5, R112, R3, P1 ;  /* 0x0000000370057207 */ /* 0x000fe40000800000 */
[-C--:B------:R-:W-:Y:S02]  /*2b60*/  SEL R7, R7, R164.reuse, P1 ;  /* 0x000000a407077207 */ /* 0x080fe40000800000 */
[----:B------:R-:W-:-:S02]  /*2b70*/  SEL R169, R169, R164, P1 ;  /* 0x000000a4a9a97207 */ /* 0x000fc40000800000 */
[----:B------:R-:W-:Y:S02]  /*2b80*/  LOP3.LUT R114, R114, 0xffff, RZ, 0xc0, !PT ;  /* 0x0000ffff72727812 */ /* 0x000fe400078ec0ff */
[----:B------:R-:W-:Y:S02]  /*2b90*/  LOP3.LUT R6, R6, 0xffff, RZ, 0xc0, !PT ;  /* 0x0000ffff06067812 */ /* 0x000fe400078ec0ff */
[----:B------:R-:W-:Y:S02]  /*2ba0*/  SEL R171, R171, R164, P1 ;  /* 0x000000a4abab7207 */ /* 0x000fe40000800000 */
[----:B------:R-:W-:Y:S02]  /*2bb0*/  LOP3.LUT R4, R4, 0xffff, RZ, 0xc0, !PT ;  /* 0x0000ffff04047812 */ /* 0x000fe400078ec0ff */
[----:B------:R-:W-:Y:S02]  /*2bc0*/  PRMT R112, R5, 0x7054, R2 ;  /* 0x0000705405707816 */ /* 0x000fe40000000002 */
[----:B--2---:R-:W-:-:S02]  /*2bd0*/  PRMT R2, R11, 0x7770, RZ ;  /* 0x000077700b027816 */ /* 0x004fc400000000ff */
[----:B------:R-:W-:Y:S02]  /*2be0*/  PRMT R114, R7, 0x7604, R114 ;  /* 0x0000760407727816 */ /* 0x000fe40000000072 */
[----:B------:R-:W-:Y:S02]  /*2bf0*/  PRMT R6, R169, 0x7604, R6 ;  /* 0x00007604a9067816 */ /* 0x000fe40000000006 */
[----:B------:R-:W-:Y:S02]  /*2c00*/  PRMT R4, R171, 0x7604, R4 ;  /* 0x00007604ab047816 */ /* 0x000fe40000000004 */
[-C--:B------:R-:W-:Y:S02]  /*2c10*/  SEL R7, R116, R3.reuse, P1 ;  /* 0x0000000374077207 */ /* 0x080fe40000800000 */
[-C--:B------:R-:W-:Y:S02]  /*2c20*/  SEL R167, R118, R3.reuse, P1 ;  /* 0x0000000376a77207 */ /* 0x080fe40000800000 */
[----:B------:R-:W-:-:S02]  /*2c30*/  SEL R169, R166, R3, P1 ;  /* 0x00000003a6a97207 */ /* 0x000fc40000800000 */
[----:B------:R-:W-:Y:S02]  /*2c40*/  PRMT R5, R11, 0x7771, RZ ;  /* 0x000077710b057816 */ /* 0x000fe400000000ff */
[----:B------:R-:W-:Y:S02]  /*2c50*/  SEL R2, R2, R165, P1 ;  /* 0x000000a502027207 */ /* 0x000fe40000800000 */
[----:B------:R-:W-:Y:S02]  /*2c60*/  PRMT R114, R7, 0x7054, R114 ;  /* 0x0000705407727816 */ /* 0x000fe40000000072 */
[----:B------:R-:W-:Y:S02]  /*2c70*/  PRMT R116, R167, 0x7054, R6 ;  /* 0x00007054a7747816 */ /* 0x000fe40000000006 */
[----:B------:R-:W-:Y:S02]  /*2c80*/  PRMT R118, R169, 0x7054, R4 ;  /* 0x00007054a9767816 */ /* 0x000fe40000000004 */
[----:B------:R-:W-:-:S02]  /*2c90*/  PRMT R4, R11, 0x7772, RZ ;  /* 0x000077720b047816 */ /* 0x000fc400000000ff */
[----:B------:R-:W-:Y:S02]  /*2ca0*/  PRMT R167, R11, 0x7773, RZ ;  /* 0x000077730ba77816 */ /* 0x000fe400000000ff */
[C---:B------:R-:W-:Y:S02]  /*2cb0*/  PRMT R6, R10.reuse, 0x7770, RZ ;  /* 0x000077700a067816 */ /* 0x040fe400000000ff */
        /* <DEDUP_REMOVED lines=8> */
[----:B------:R-:W-:Y:S02]  /*2d40*/  LOP3.LUT R2, R2, 0xffff, RZ, 0xc0, !PT ;  /* 0x0000ffff02027812 */ /* 0x000fe400078ec0ff */
[----:B------:R-:W-:-:S02]  /*2d50*/  PRMT R8, R9, 0x7770, RZ ;  /* 0x0000777009087816 */ /* 0x000fc400000000ff */
[-C--:B------:R-:W-:Y:S02]  /*2d60*/  SEL R6, R6, R165.reuse, P1 ;  /* 0x000000a506067207 */ /* 0x080fe40000800000 */
[----:B------:R-:W-:Y:S02]  /*2d70*/  PRMT R2, R5, 0x7604, R2 ;  /* 0x0000760405027816 */ /* 0x000fe40000000002 */
[-C--:B------:R-:W-:Y:S02]  /*2d80*/  SEL R10, R10, R165.reuse, P1 ;  /* 0x000000a50a0a7207 */ /* 0x080fe40000800000 */
[----:B------:R-:W-:Y:S02]  /*2d90*/  PRMT R175, R9, 0x7771, RZ ;  /* 0x0000777109af7816 */ /* 0x000fe400000000ff */
[----:B------:R-:W-:Y:S02]  /*2da0*/  SEL R8, R8, R165, P1 ;  /* 0x000000a508087207 */ /* 0x000fe40000800000 */
[----:B------:R-:W-:-:S02]  /*2db0*/  SEL R5, R4, R3, P1 ;  /* 0x0000000304057207 */ /* 0x000fc40000800000 */
[-C--:B------:R-:W-:Y:S02]  /*2dc0*/  SEL R7, R7, R164.reuse, P1 ;  /* 0x000000a407077207 */ /* 0x080fe40000800000 */
[----:B------:R-:W-:Y:S02]  /*2dd0*/  LOP3.LUT R6, R6, 0xffff, RZ, 0xc0, !PT ;  /* 0x0000ffff06067812 */ /* 0x000fe400078ec0ff */
[-C--:B------:R-:W-:Y:S02]  /*2de0*/  SEL R11, R11, R164.reuse, P1 ;  /* 0x000000a40b0b7207 */ /* 0x080fe40000800000 */
[----:B------:R-:W-:Y:S02]  /*2df0*/  LOP3.LUT R10, R10, 0xffff, RZ, 0xc0, !PT ;  /* 0x0000ffff0a0a7812 */ /* 0x000fe400078ec0ff */
[----:B------:R-:W-:Y:S02]  /*2e00*/  PRMT R172, R9, 0x7772, RZ ;  /* 0x0000777209ac7816 */ /* 0x000fe400000000ff */
[----:B------:R-:W-:-:S02]  /*2e10*/  SEL R175, R175, R164, P1 ;  /* 0x000000a4afaf7207 */ /* 0x000fc40000800000 */
[----:B------:R-:W-:Y:S02]  /*2e20*/  LOP3.LUT R8, R8, 0xffff, RZ, 0xc0, !PT ;  /* 0x0000ffff08087812 */ /* 0x000fe400078ec0ff */
[----:B------:R-:W-:Y:S02]  /*2e30*/  PRMT R166, R5, 0x7054, R2 ;  /* 0x0000705405a67816 */ /* 0x000fe40000000002 */
[----:B------:R-:W-:Y:S02]  /*2e40*/  PRMT R2, R183, 0x7773, RZ ;  /* 0x00007773b7027816 */ /* 0x000fe400000000ff */
[----:B------:R-:W-:Y:S02]  /*2e50*/  PRMT R6, R7, 0x7604, R6 ;  /* 0x0000760407067816 */ /* 0x000fe40000000006 */
[----:B------:R-:W-:Y:S02]  /*2e60*/  PRMT R173, R9, 0x7773, RZ ;  /* 0x0000777309ad7816 */ /* 0x000fe400000000ff */
[----:B------:R-:W-:-:S02]  /*2e70*/  PRMT R10, R11, 0x7604, R10 ;  /* 0x000076040b0a7816 */ /* 0x000fc4000000000a */
[-C--:B------:R-:W-:Y:S02]  /*2e80*/  SEL R5, R168, R3.reuse, P1 ;  /* 0x00000003a8057207 */ /* 0x080fe40000800000 */
[-C--:B------:R-:W-:Y:S02]  /*2e90*/  SEL R7, R170, R3.reuse, P1 ;  /* 0x00000003aa077207 */ /* 0x080fe40000800000 */
[----:B------:R-:W-:Y:S02]  /*2ea0*/  PRMT R8, R175, 0x7604, R8 ;  /* 0x00007604af087816 */ /* 0x000fe40000000008 */
[----:B------:R-:W-:Y:S02]  /*2eb0*/  SEL R9, R172, R3, P1 ;  /* 0x00000003ac097207 */ /* 0x000fe40000800000 */
[-C--:B------:R-:W-:Y:S02]  /*2ec0*/  SEL R15, R15, R2.reuse, P1 ;  /* 0x000000020f0f7207 */ /* 0x080fe40000800000 */
[----:B------:R-:W-:-:S02]  /*2ed0*/  SEL R21, R21, R2, P1 ;  /* 0x0000000215157207 */ /* 0x000fc40000800000 */
[----:B------:R-:W-:Y:S02]  /*2ee0*/  PRMT R168, R5, 0x7054, R6 ;  /* 0x0000705405a87816 */ /* 0x000fe40000000006 */
[----:B------:R-:W-:Y:S02]  /*2ef0*/  PRMT R170, R7, 0x7054, R10 ;  /* 0x0000705407aa7816 */ /* 0x000fe4000000000a */
[----:B------:R-:W-:Y:S02]  /*2f00*/  PRMT R172, R9, 0x7054, R8 ;  /* 0x0000705409ac7816 */ /* 0x000fe40000000008 */
[-C--:B------:R-:W-:Y:S02]  /*2f10*/  SEL R7, R13, R2.reuse, P1 ;  /* 0x000000020d077207 */ /* 0x080fe40000800000 */
[----:B------:R-:W-:Y:S02]  /*2f20*/  SEL R5, R23, R2, P1 ;  /* 0x0000000217057207 */ /* 0x000fe40000800000 */
[----:B------:R-:W-:-:S02]  /*2f30*/  PRMT R6, R15, 0x654, R14 ;  /* 0x000006540f067816 */ /* 0x000fc4000000000e */
[-C--:B------:R-:W-:Y:S02]  /*2f40*/  SEL R11, R29, R2.reuse, P1 ;  /* 0x000000021d0b7207 */ /* 0x080fe40000800000 */
[-C--:B------:R-:W-:Y:S02]  /*2f50*/  SEL R25, R25, R2.reuse, P1 ;  /* 0x0000000219197207 */ /* 0x080fe40000800000 */
[-C--:B------:R-:W-:Y:S02]  /*2f60*/  SEL R27, R27, R2.reuse, P1 ;  /* 0x000000021b1b7207 */ /* 0x080fe40000800000 */
[-C--:B------:R-:W-:Y:S02]  /*2f70*/  SEL R9, R31, R2.reuse, P1 ;  /* 0x000000021f097207 */ /* 0x080fe40000800000 */
[----:B------:R-:W-:Y:S02]  /*2f80*/  PRMT R4, R21, 0x654, R20 ;  /* 0x0000065415047816 */ /* 0x000fe40000000014 */
[----:B------:R-:W-:-:S02]  /*2f90*/  SEL R15, R113, R2, P1 ;  /* 0x00000002710f7207 */ /* 0x000fc40000800000 */
[-C--:B------:R-:W-:Y:S02]  /*2fa0*/  SEL R115, R115, R2.reuse, P1 ;  /* 0x0000000273737207 */ /* 0x080fe40000800000 */
[-C--:B------:R-:W-:Y:S02]  /*2fb0*/  SEL R117, R117, R2.reuse, P1 ;  /* 0x0000000275757207 */ /* 0x080fe40000800000 */
[-C--:B------:R-:W-:Y:S02]  /*2fc0*/  SEL R13, R119, R2.reuse, P1 ;  /* 0x00000002770d7207 */ /* 0x080fe40000800000 */
[-C--:B------:R-:W-:Y:S02]  /*2fd0*/  SEL R23, R167, R2.reuse, P1 ;  /* 0x00000002a7177207 */ /* 0x080fe40000800000 */
[-C--:B------:R-:W-:Y:S02]  /*2fe0*/  SEL R169, R169, R2.reuse, P1 ;  /* 0x00000002a9a97207 */ /* 0x080fe40000800000 */
[----:B------:R-:W-:-:S02]  /*2ff0*/  SEL R171, R171, R2, P1 ;  /* 0x00000002abab7207 */ /* 0x000fc40000800000 */
[----:B------:R-:W-:Y:S02]  /*3000*/  SEL R21, R173, R2, P1 ;  /* 0x00000002ad157207 */ /* 0x000fe40000800000 */
[----:B------:R-:W-:Y:S02]  /*3010*/  PRMT R7, R7, 0x654, R12 ;  /* 0x0000065407077816 */ /* 0x000fe4000000000c */
[----:B------:R-:W-:Y:S02]  /*3020*/  PRMT R5, R5, 0x654, R22 ;  /* 0x0000065405057816 */ /* 0x000fe40000000016 */
[----:B------:R-:W-:Y:S02]  /*3030*/  PRMT R11, R11, 0x654, R24 ;  /* 0x000006540b0b7816 */ /* 0x000fe40000000018 */
[----:B------:R-:W-:Y:S01]  /*3040*/  PRMT R10, R25, 0x654, R26 ;  /* 0x00000654190a7816 */ /* 0x000fe2000000001a */
[----:B------:R-:W-:Y:S01]  /*3050*/  STS.128 [R182+0x18000], R4 ;  /* 0x01800004b6007388 */ /* 0x000fe20000000c00 */
[----:B------:R-:W-:-:S02]  /*3060*/  PRMT R8, R27, 0x654, R28 ;  /* 0x000006541b087816 */ /* 0x000fc4000000001c */
[----:B------:R-:W-:Y:S02]  /*3070*/  PRMT R9, R9, 0x654, R30 ;  /* 0x0000065409097816 */ /* 0x000fe4000000001e */
[----:B------:R-:W-:Y:S02]  /*3080*/  PRMT R15, R15, 0x654, R112 ;  /* 0x000006540f0f7816 */ /* 0x000fe40000000070 */
[----:B------:R-:W-:Y:S01]  /*3090*/  PRMT R14, R115, 0x654, R114 ;  /* 0x00000654730e7816 */ /* 0x000fe20000000072 */
[----:B------:R-:W-:Y:S01]  /*30a0*/  STS.128 [R181+0x18000], R8 ;  /* 0x01800008b5007388 */ /* 0x000fe20000000c00 */
[----:B------:R-:W-:Y:S02]  /*30b0*/  PRMT R12, R117, 0x654, R116 ;  /* 0x00000654750c7816 */ /* 0x000fe40000000074 */
[----:B------:R-:W-:Y:S02]  /*30c0*/  PRMT R13, R13, 0x654, R118 ;  /* 0x000006540d0d7816 */ /* 0x000fe40000000076 */
[----:B------:R-:W-:-:S02]  /*30d0*/  PRMT R23, R23, 0x654, R166 ;  /* 0x0000065417177816 */ /* 0x000fc400000000a6 */
[----:B------:R-:W-:Y:S01]  /*30e0*/  PRMT R22, R169, 0x654, R168 ;  /* 0x00000654a9167816 */ /* 0x000fe200000000a8 */
[----:B------:R-:W-:Y:S01]  /*30f0*/  STS.128 [R180+0x18000], R12 ;  /* 0x0180000cb4007388 */ /* 0x000fe20000000c00 */
[----:B------:R-:W-:Y:S02]  /*3100*/  PRMT R20, R171, 0x654, R170 ;  /* 0x00000654ab147816 */ /* 0x000fe400000000aa */
[----:B------:R-:W-:-:S05]  /*3110*/  PRMT R21, R21, 0x654, R172 ;  /* 0x0000065415157816 */ /* 0x000fca00000000ac */
[----:B------:R-:W-:Y:S04]  /*3120*/  STS.128 [R0+0x18000], R20 ;  /* 0x0180001400007388 */ /* 0x000fe80000000c00 */
[----:B------:R-:W1:Y:S04]  /*3130*/  LDS.128 R4, [R182+UR10] ;  /* 0x0000000ab6047984 */ /* 0x000e680008000c00 */
[----:B------:R-:W2:Y:S01]  /*3140*/  LDS.128 R8, [R181+UR10] ;  /* 0x0000000ab5087984 */ /* 0x000ea20008000c00 */
[----:B-1----:R-:W-:Y:S02]  /*3150*/  PRMT R24, R5, 0x7770, RZ ;  /* 0x0000777005187816 */ /* 0x002fe400000000ff */
[----:B------:R-:W-:-:S02]  /*3160*/  PRMT R12, R4, 0x7770, RZ ;  /* 0x00007770040c7816 */ /* 0x000fc400000000ff */
[----:B------:R-:W-:Y:S02]  /*3170*/  PRMT R14, R6, 0x7770, RZ ;  /* 0x00007770060e7816 */ /* 0x000fe400000000ff */
[C---:B------:R-:W-:Y:S02]  /*3180*/  PRMT R25, R5.reuse, 0x7771, RZ ;  /* 0x0000777105197816 */ /* 0x040fe400000000ff */
[-C--:B------:R-:W-:Y:S02]  /*3190*/  SEL R24, R24, R165.reuse, P1 ;  /* 0x000000a518187207 */ /* 0x080fe40000800000 */
[----:B------:R-:W-:Y:S02]  /*31a0*/  PRMT R13, R4, 0x7771, RZ ;  /* 0x00007771040d7816 */ /* 0x000fe400000000ff */
[----:B------:R-:W-:Y:S02]  /*31b0*/  PRMT R26, R5, 0x7772, RZ ;  /* 0x00007772051a7816 */ /* 0x000fe400000000ff */
[----:B------:R-:W-:-:S02]  /*31c0*/  SEL R12, R12, R165, P1 ;  /* 0x000000a50c0c7207 */ /* 0x000fc40000800000 */
[----:B------:R-:W-:Y:S02]  /*31d0*/  SEL R14, R14, R165, P1 ;  /* 0x000000a50e0e7207 */ /* 0x000fe40000800000 */
[-C--:B------:R-:W-:Y:S02]  /*31e0*/  SEL R25, R25, R164.reuse, P1 ;  /* 0x000000a419197207 */ /* 0x080fe40000800000 */
[----:B------:R-:W-:Y:S02]  /*31f0*/  LOP3.LUT R24, R24, 0xffff, RZ, 0xc0, !PT ;  /* 0x0000ffff18187812 */ /* 0x000fe400078ec0ff */
[----:B------:R-:W-:Y:S02]  /*3200*/  PRMT R21, R6, 0x7771, RZ ;  /* 0x0000777106157816 */ /* 0x000fe400000000ff */
[----:B------:R-:W-:Y:S02]  /*3210*/  SEL R15, R13, R164, P1 ;  /* 0x000000a40d0f7207 */ /* 0x000fe40000800000 */
[----:B------:R-:W-:-:S02]  /*3220*/  LOP3.LUT R12, R12, 0xffff, RZ, 0xc0, !PT ;  /* 0x0000ffff0c0c7812 */ /* 0x000fc400078ec0ff */
[----:B------:R-:W-:Y:S02]  /*3230*/  LOP3.LUT R14, R14, 0xffff, RZ, 0xc0, !PT ;  /* 0x0000ffff0e0e7812 */ /* 0x000fe400078ec0ff */
[----:B------:R-:W-:Y:S02]  /*3240*/  SEL R13, R26, R3, P1 ;  /* 0x000000031a0d7207 */ /* 0x000fe40000800000 */
[----:B------:R-:W-:Y:S02]  /*3250*/  PRMT R24, R25, 0x7604, R24 ;  /* 0x0000760419187816 */ /* 0x000fe40000000018 */
[----:B------:R-:W-:Y:S02]  /*3260*/  SEL R21, R21, R164, P1 ;  /* 0x000000a415157207 */ /* 0x000fe40000800000 */
[----:B------:R-:W-:Y:S02]  /*3270*/  PRMT R20, R7, 0x7770, RZ ;  /* 0x0000777007147816 */ /* 0x000fe400000000ff */
[----:B------:R-:W-:-:S02]  /*3280*/  PRMT R220, R15, 0x7604, R12 ;  /* 0x000076040fdc7816 */ /* 0x000fc4000000000c */
[----:B------:R-:W-:Y:S02]  /*3290*/  PRMT R219, R21, 0x7604, R14 ;  /* 0x0000760415db7816 */ /* 0x000fe4000000000e */
[----:B------:R-:W-:Y:S02]  /*32a0*/  PRMT R222, R13, 0x7054, R24 ;  /* 0x000070540dde7816 */ /* 0x000fe40000000018 */
[----:B------:R-:W1:Y:S01]  /*32b0*/  LDS.128 R12, [R180+UR10] ;  /* 0x0000000ab40c7984 */ /* 0x000e620008000c00 */
[----:B------:R-:W-:Y:S02]  /*32c0*/  PRMT R23, R7, 0x7771, RZ ;  /* 0x0000777107177816 */ /* 0x000fe400000000ff */
[----:B------:R-:W-:Y:S02]  /*32d0*/  SEL R20, R20, R165, P1 ;  /* 0x000000a514147207 */ /* 0x000fe40000800000 */
[----:B--2---:R-:W-:Y:S02]  /*32e0*/  PRMT R26, R9, 0x7770, RZ ;  /* 0x00007770091a7816 */ /* 0x004fe400000000ff */
[----:B------:R-:W-:-:S02]  /*32f0*/  SEL R23, R23, R164, P1 ;  /* 0x000000a417177207 */ /* 0x000fc40000800000 */
[----:B------:R-:W-:Y:S02]  /*3300*/  LOP3.LUT R20, R20, 0xffff, RZ, 0xc0, !PT ;  /* 0x0000ffff14147812 */ /* 0x000fe400078ec0ff */
[----:B------:R-:W-:Y:S02]  /*3310*/  PRMT R22, R6, 0x7772, RZ ;  /* 0x0000777206167816 */ /* 0x000fe400000000ff */
[----:B------:R-:W-:Y:S02]  /*3320*/  PRMT R24, R7, 0x7772, RZ ;  /* 0x0000777207187816 */ /* 0x000fe400000000ff */
[----:B------:R-:W-:Y:S02]  /*3330*/  PRMT R25, R9, 0x7771, RZ ;  /* 0x0000777109197816 */ /* 0x000fe400000000ff */
[----:B------:R-:W-:Y:S02]  /*3340*/  SEL R26, R26, R165, P1 ;  /* 0x000000a51a1a7207 */ /* 0x000fe40000800000 */
[----:B------:R-:W-:-:S02]  /*3350*/  PRMT R23, R23, 0x7604, R20 ;  /* 0x0000760417177816 */ /* 0x000fc40000000014 */
[----:B------:R-:W-:Y:S02]  /*3360*/  PRMT R20, R4, 0x7772, RZ ;  /* 0x0000777204147816 */ /* 0x000fe400000000ff */
[-C--:B------:R-:W-:Y:S02]  /*3370*/  SEL R22, R22, R3.reuse, P1 ;  /* 0x0000000316167207 */ /* 0x080fe40000800000 */
[-C--:B------:R-:W-:Y:S02]  /*3380*/  SEL R24, R24, R3.reuse, P1 ;  /* 0x0000000318187207 */ /* 0x080fe40000800000 */
[----:B------:R-:W-:Y:S02]  /*3390*/  SEL R25, R25, R164, P1 ;  /* 0x000000a419197207 */ /* 0x000fe40000800000 */
[----:B------:R-:W-:Y:S02]  /*33a0*/  LOP3.LUT R26, R26, 0xffff, RZ, 0xc0, !PT ;  /* 0x0000ffff1a1a7812 */ /* 0x000fe400078ec0ff */
[----:B------:R-:W-:-:S02]  /*33b0*/  SEL R21, R20, R3, P1 ;  /* 0x0000000314157207 */ /* 0x000fc40000800000 */
[----:B------:R-:W-:Y:S02]  /*33c0*/  PRMT R219, R22, 0x7054, R219 ;  /* 0x0000705416db7816 */ /* 0x000fe400000000db */
[----:B------:R-:W-:Y:S02]  /*33d0*/  PRMT R218, R24, 0x7054, R23 ;  /* 0x0000705418da7816 */ /* 0x000fe40000000017 */
[----:B------:R-:W-:Y:S02]  /*33e0*/  PRMT R22, R8, 0x7770, RZ ;  /* 0x0000777008167816 */ /* 0x000fe400000000ff */
[----:B------:R-:W-:Y:S02]  /*33f0*/  PRMT R25, R25, 0x7604, R26 ;  /* 0x0000760419197816 */ /* 0x000fe4000000001a */
[----:B------:R-:W-:Y:S02]  /*3400*/  PRMT R24, R10, 0x7770, RZ ;  /* 0x000077700a187816 */ /* 0x000fe400000000ff */
[----:B------:R-:W-:-:S02]  /*3410*/  PRMT R26, R11, 0x7770, RZ ;  /* 0x000077700b1a7816 */ /* 0x000fc400000000ff */
[----:B------:R-:W-:Y:S02]  /*3420*/  PRMT R220, R21, 0x7054, R220 ;  /* 0x0000705415dc7816 */ /* 0x000fe400000000dc */
[----:B------:R-:W-:Y:S02]  /*3430*/  PRMT R20, R9, 0x7772, RZ ;  /* 0x0000777209147816 */ /* 0x000fe400000000ff */
[----:B------:R-:W-:Y:S02]  /*3440*/  PRMT R21, R8, 0x7771, RZ ;  /* 0x0000777108157816 */ /* 0x000fe400000000ff */
[----:B------:R-:W-:Y:S02]  /*3450*/  PRMT R23, R10, 0x7771, RZ ;  /* 0x000077710a177816 */ /* 0x000fe400000000ff */
[-C--:B------:R-:W-:Y:S02]  /*3460*/  SEL R22, R22, R165.reuse, P1 ;  /* 0x000000a516167207 */ /* 0x080fe40000800000 */
[----:B------:R-:W-:-:S02]  /*3470*/  SEL R24, R24, R165, P1 ;  /* 0x000000a518187207 */ /* 0x000fc40000800000 */
[----:B------:R-:W-:Y:S02]  /*3480*/  PRMT R27, R11, 0x7771, RZ ;  /* 0x000077710b1b7816 */ /* 0x000fe400000000ff */
[----:B------:R-:W-:Y:S02]  /*3490*/  SEL R26, R26, R165, P1 ;  /* 0x000000a51a1a7207 */ /* 0x000fe40000800000 */
[-C--:B------:R-:W-:Y:S02]  /*34a0*/  SEL R21, R21, R164.reuse, P1 ;  /* 0x000000a415157207 */ /* 0x080fe40000800000 */
[----:B------:R-:W-:Y:S02]  /*34b0*/  SEL R23, R23, R164, P1 ;  /* 0x000000a417177207 */ /* 0x000fe40000800000 */
[----:B------:R-:W-:Y:S02]  /*34c0*/  LOP3.LUT R22, R22, 0xffff, RZ, 0xc0, !PT ;  /* 0x0000ffff16167812 */ /* 0x000fe400078ec0ff */
[----:B------:R-:W-:-:S02]  /*34d0*/  SEL R20, R20, R3, P1 ;  /* 0x0000000314147207 */ /* 0x000fc40000800000 */
[----:B------:R-:W-:Y:S02]  /*34e0*/  LOP3.LUT R24, R24, 0xffff, RZ, 0xc0, !PT ;  /* 0x0000ffff18187812 */ /* 0x000fe400078ec0ff */
[----:B------:R-:W-:Y:S02]  /*34f0*/  SEL R27, R27, R164, P1 ;  /* 0x000000a41b1b7207 */ /* 0x000fe40000800000 */
[----:B------:R-:W-:Y:S02]  /*3500*/  LOP3.LUT R26, R26, 0xffff, RZ, 0xc0, !PT ;  /* 0x0000ffff1a1a7812 */ /* 0x000fe400078ec0ff */
[----:B------:R-:W-:Y:S02]  /*3510*/  PRMT R216, R21, 0x7604, R22 ;  /* 0x0000760415d87816 */ /* 0x000fe40000000016 */
[----:B------:R-:W-:Y:S02]  /*3520*/  PRMT R215, R23, 0x7604, R24 ;  /* 0x0000760417d77816 */ /* 0x000fe40000000018 */
[----:B------:R-:W-:-:S02]  /*3530*/  PRMT R217, R20, 0x7054, R25 ;  /* 0x0000705414d97816 */ /* 0x000fc40000000019 */
[----:B------:R-:W-:Y:S01]  /*3540*/  PRMT R27, R27, 0x7604, R26 ;  /* 0x000076041b1b7816 */ /* 0x000fe2000000001a */
[----:B------:R-:W2:Y:S01]  /*3550*/  LDS.128 R20, [R0+UR10] ;  /* 0x0000000a00147984 */ /* 0x000ea20008000c00 */
[----:B------:R-:W-:Y:S02]  /*3560*/  PRMT R26, R10, 0x7772, RZ ;  /* 0x000077720a1a7816 */ /* 0x000fe400000000ff */
[----:B------:R-:W-:Y:S02]  /*3570*/  PRMT R24, R8, 0x7772, RZ ;  /* 0x0000777208187816 */ /* 0x000fe400000000ff */
[----:B------:R-:W-:Y:S02]  /*3580*/  PRMT R28, R11, 0x7772, RZ ;  /* 0x000077720b1c7816 */ /* 0x000fe400000000ff */
[-C--:B------:R-:W-:Y:S02]  /*3590*/  SEL R26, R26, R3.reuse, P1 ;  /* 0x000000031a1a7207 */ /* 0x080fe40000800000 */
[----:B------:R-:W-:-:S02]  /*35a0*/  SEL R25, R24, R3, P1 ;  /* 0x0000000318197207 */ /* 0x000fc40000800000 */
[----:B------:R-:W-:Y:S02]  /*35b0*/  SEL R28, R28, R3, P1 ;  /* 0x000000031c1c7207 */ /* 0x000fe40000800000 */
[----:B------:R-:W-:Y:S02]  /*35c0*/  PRMT R215, R26, 0x7054, R215 ;  /* 0x000070541ad77816 */ /* 0x000fe400000000d7 */
[----:B-1----:R-:W-:Y:S02]  /*35d0*/  PRMT R24, R12, 0x7770, RZ ;  /* 0x000077700c187816 */ /* 0x002fe400000000ff */
[----:B------:R-:W-:Y:S02]  /*35e0*/  PRMT R26, R14, 0x7770, RZ ;  /* 0x000077700e1a7816 */ /* 0x000fe400000000ff */
[----:B------:R-:W-:Y:S02]  /*35f0*/  PRMT R216, R25, 0x7054, R216 ;  /* 0x0000705419d87816 */ /* 0x000fe400000000d8 */
[----:B------:R-:W-:-:S02]  /*3600*/  PRMT R214, R28, 0x7054, R27 ;  /* 0x000070541cd67816 */ /* 0x000fc4000000001b */
[----:B------:R-:W-:Y:S02]  /*3610*/  PRMT R25, R12, 0x7771, RZ ;  /* 0x000077710c197816 */ /* 0x000fe400000000ff */
[----:B------:R-:W-:Y:S02]  /*3620*/  PRMT R27, R14, 0x7771, RZ ;  /* 0x000077710e1b7816 */ /* 0x000fe400000000ff */
[-C--:B------:R-:W-:Y:S02]  /*3630*/  SEL R24, R24, R165.reuse, P1 ;  /* 0x000000a518187207 */ /* 0x080fe40000800000 */
[----:B------:R-:W-:Y:S02]  /*3640*/  SEL R26, R26, R165, P1 ;  /* 0x000000a51a1a7207 */ /* 0x000fe40000800000 */
[----:B------:R-:W-:Y:S02]  /*3650*/  PRMT R30, R13, 0x7770, RZ ;  /* 0x000077700d1e7816 */ /* 0x000fe400000000ff */
[----:B------:R-:W-:-:S02]  /*3660*/  PRMT R28, R15, 0x7770, RZ ;  /* 0x000077700f1c7816 */ /* 0x000fc400000000ff */
[-C--:B------:R-:W-:Y:S02]  /*3670*/  SEL R25, R25, R164.reuse, P1 ;  /* 0x000000a419197207 */ /* 0x080fe40000800000 */
[----:B------:R-:W-:Y:S02]  /*3680*/  SEL R27, R27, R164, P1 ;  /* 0x000000a41b1b7207 */ /* 0x000fe40000800000 */
[----:B------:R-:W-:Y:S02]  /*3690*/  LOP3.LUT R24, R24, 0xffff, RZ, 0xc0, !PT ;  /* 0x0000ffff18187812 */ /* 0x000fe400078ec0ff */
[----:B------:R-:W-:Y:S02]  /*36a0*/  LOP3.LUT R26, R26, 0xffff, RZ, 0xc0, !PT ;  /* 0x0000ffff1a1a7812 */ /* 0x000fe400078ec0ff */
[----:B------:R-:W-:Y:S02]  /*36b0*/  PRMT R29, R13, 0x7771, RZ ;  /* 0x000077710d1d7816 */ /* 0x000fe400000000ff */
[----:B------:R-:W-:-:S02]  /*36c0*/  SEL R30, R30, R165, P1 ;  /* 0x000000a51e1e7207 */ /* 0x000fc40000800000 */
[----:B------:R-:W-:Y:S02]  /*36d0*/  PRMT R31, R15, 0x7771, RZ ;  /* 0x000077710f1f7816 */ /* 0x000fe400000000ff */
[----:B------:R-:W-:Y:S02]  /*36e0*/  SEL R28, R28, R165, P1 ;  /* 0x000000a51c1c7207 */ /* 0x000fe40000800000 */
[----:B------:R-:W-:Y:S02]  /*36f0*/  PRMT R25, R25, 0x7604, R24 ;  /* 0x0000760419197816 */ /* 0x000fe40000000018 */
[----:B------:R-:W-:Y:S02]  /*3700*/  PRMT R211, R27, 0x7604, R26 ;  /* 0x000076041bd37816 */ /* 0x000fe4000000001a */
[----:B------:R-:W-:Y:S02]  /*3710*/  PRMT R24, R13, 0x7772, RZ ;  /* 0x000077720d187816 */ /* 0x000fe400000000ff */
[----:B------:R-:W-:-:S02]  /*3720*/  PRMT R26, R12, 0x7772, RZ ;  /* 0x000077720c1a7816 */ /* 0x000fc400000000ff */
[-C--:B------:R-:W-:Y:S02]  /*3730*/  SEL R29, R29, R164.reuse, P1 ;  /* 0x000000a41d1d7207 */ /* 0x080fe40000800000 */
[----:B------:R-:W-:Y:S02]  /*3740*/  LOP3.LUT R30, R30, 0xffff, RZ, 0xc0, !PT ;  /* 0x0000ffff1e1e7812 */ /* 0x000fe400078ec0ff */
[----:B------:R-:W-:Y:S02]  /*3750*/  SEL R31, R31, R164, P1 ;  /* 0x000000a41f1f7207 */ /* 0x000fe40000800000 */
[----:B------:R-:W-:Y:S02]  /*3760*/  LOP3.LUT R28, R28, 0xffff, RZ, 0xc0, !PT ;  /* 0x0000ffff1c1c7812 */ /* 0x000fe400078ec0ff */
[-C--:B------:R-:W-:Y:S02]  /*3770*/  SEL R24, R24, R3.reuse, P1 ;  /* 0x0000000318187207 */ /* 0x080fe40000800000 */
[----:B------:R-:W-:-:S02]  /*3780*/  SEL R26, R26, R3, P1 ;  /* 0x000000031a1a7207 */ /* 0x000fc40000800000 */
[----:B------:R-:W-:Y:S02]  /*3790*/  PRMT R29, R29, 0x7604, R30 ;  /* 0x000076041d1d7816 */ /* 0x000fe4000000001e */
[----:B------:R-:W-:Y:S02]  /*37a0*/  PRMT R31, R31, 0x7604, R28 ;  /* 0x000076041f1f7816 */ /* 0x000fe4000000001c */
[----:B------:R-:W-:Y:S02]  /*37b0*/  PRMT R28, R14, 0x7772, RZ ;  /* 0x000077720e1c7816 */ /* 0x000fe400000000ff */
[----:B------:R-:W-:Y:S02]  /*37c0*/  PRMT R30, R15, 0x7772, RZ ;  /* 0x000077720f1e7816 */ /* 0x000fe400000000ff */
[----:B------:R-:W-:Y:S02]  /*37d0*/  PRMT R213, R24, 0x7054, R29 ;  /* 0x0000705418d57816 */ /* 0x000fe4000000001d */
[----:B------:R-:W-:-:S02]  /*37e0*/  PRMT R212, R26, 0x7054, R25 ;  /* 0x000070541ad47816 */ /* 0x000fc40000000019 */
[----:B------:R-:W1:Y:S01]  /*37f0*/  LDS.128 R24, [R199+UR10] ;  /* 0x0000000ac7187984 */ /* 0x000e620008000c00 */
[-C--:B------:R-:W-:Y:S02]  /*3800*/  SEL R28, R28, R3.reuse, P1 ;  /* 0x000000031c1c7207 */ /* 0x080fe40000800000 */
[----:B------:R-:W-:Y:S02]  /*3810*/  SEL R30, R30, R3, P1 ;  /* 0x000000031e1e7207 */ /* 0x000fe40000800000 */
[----:B------:R-:W-:Y:S02]  /*3820*/  PRMT R211, R28, 0x7054, R211 ;  /* 0x000070541cd37816 */ /* 0x000fe400000000d3 */
[----:B------:R-:W-:Y:S02]  /*3830*/  PRMT R210, R30, 0x7054, R31 ;  /* 0x000070541ed27816 */ /* 0x000fe4000000001f */
[----:B--2---:R-:W-:Y:S02]  /*3840*/  PRMT R28, R21, 0x7770, RZ ;  /* 0x00007770151c7816 */ /* 0x004fe400000000ff */
[----:B------:R-:W-:-:S02]  /*3850*/  PRMT R30, R20, 0x7770, RZ ;  /* 0x00007770141e7816 */ /* 0x000fc400000000ff */
[----:B------:R-:W-:Y:S02]  /*3860*/  PRMT R29, R21, 0x7771, RZ ;  /* 0x00007771151d7816 */ /* 0x000fe400000000ff */
[----:B------:R-:W-:Y:S02]  /*3870*/  PRMT R31, R20, 0x7771, RZ ;  /* 0x00007771141f7816 */ /* 0x000fe400000000ff */
[-C--:B------:R-:W-:Y:S02]  /*3880*/  SEL R28, R28, R165.reuse, P1 ;  /* 0x000000a51c1c7207 */ /* 0x080fe40000800000 */
[----:B------:R-:W-:Y:S02]  /*3890*/  SEL R30, R30, R165, P1 ;  /* 0x000000a51e1e7207 */ /* 0x000fe40000800000 */
[-C--:B------:R-:W-:Y:S02]  /*38a0*/  SEL R29, R29, R164.reuse, P1 ;  /* 0x000000a41d1d7207 */ /* 0x080fe40000800000 */
[----:B------:R-:W-:-:S02]  /*38b0*/  SEL R31, R31, R164, P1 ;  /* 0x000000a41f1f7207 */ /* 0x000fc40000800000 */
[----:B------:R-:W-:Y:S02]  /*38c0*/  LOP3.LUT R28, R28, 0xffff, RZ, 0xc0, !PT ;  /* 0x0000ffff1c1c7812 */ /* 0x000fe400078ec0ff */
[----:B------:R-:W-:Y:S02]  /*38d0*/  LOP3.LUT R30, R30, 0xffff, RZ, 0xc0, !PT ;  /* 0x0000ffff1e1e7812 */ /* 0x000fe400078ec0ff */
[----:B------:R-:W-:Y:S02]  /*38e0*/  PRMT R190, R29, 0x7604, R28 ;  /* 0x000076041dbe7816 */ /* 0x000fe4000000001c */
[----:B------:R-:W-:Y:S02]  /*38f0*/  PRMT R189, R31, 0x7604, R30 ;  /* 0x000076041fbd7816 */ /* 0x000fe4000000001e */
[----:B------:R-:W-:Y:S01]  /*3900*/  PRMT R114, R23, 0x7770, RZ ;  /* 0x0000777017727816 */ /* 0x000fe200000000ff */
[----:B------:R-:W2:Y:S01]  /*3910*/  LDS.128 R28, [R198+UR10] ;  /* 0x0000000ac61c7984 */ /* 0x000ea20008000c00 */
[----:B------:R-:W-:-:S02]  /*3920*/  PRMT R112, R22, 0x7770, RZ ;  /* 0x0000777016707816 */ /* 0x000fc400000000ff */
[----:B------:R-:W-:Y:S02]  /*3930*/  PRMT R115, R23, 0x7771, RZ ;  /* 0x0000777117737816 */ /* 0x000fe400000000ff */
[-C--:B------:R-:W-:Y:S02]  /*3940*/  SEL R114, R114, R165.reuse, P1 ;  /* 0x000000a572727207 */ /* 0x080fe40000800000 */
[----:B------:R-:W-:Y:S02]  /*3950*/  PRMT R113, R22, 0x7771, RZ ;  /* 0x0000777116717816 */ /* 0x000fe400000000ff */
[----:B------:R-:W-:Y:S02]  /*3960*/  SEL R112, R112, R165, P1 ;  /* 0x000000a570707207 */ /* 0x000fe40000800000 */
[----:B------:R-:W-:Y:S02]  /*3970*/  SEL R115, R115, R164, P1 ;  /* 0x000000a473737207 */ /* 0x000fe40000800000 */
[----:B------:R-:W-:-:S02]  /*3980*/  LOP3.LUT R114, R114, 0xffff, RZ, 0xc0, !PT ;  /* 0x0000ffff72727812 */ /* 0x000fc400078ec0ff */
[----:B------:R-:W-:Y:S02]  /*3990*/  SEL R113, R113, R164, P1 ;  /* 0x000000a471717207 */ /* 0x000fe40000800000 */
[----:B------:R-:W-:Y:S02]  /*39a0*/  LOP3.LUT R112, R112, 0xffff, RZ, 0xc0, !PT ;  /* 0x0000ffff70707812 */ /* 0x000fe400078ec0ff */
[----:B------:R-:W-:Y:S02]  /*39b0*/  PRMT R179, R115, 0x7604, R114 ;  /* 0x0000760473b37816 */ /* 0x000fe40000000072 */
[----:B------:R-:W-:Y:S02]  /*39c0*/  PRMT R114, R20, 0x7772, RZ ;  /* 0x0000777214727816 */ /* 0x000fe400000000ff */
[----:B------:R-:W-:Y:S02]  /*39d0*/  PRMT R116, R22, 0x7772, RZ ;  /* 0x0000777216747816 */ /* 0x000fe400000000ff */
[----:B------:R-:W-:-:S02]  /*39e0*/  PRMT R188, R113, 0x7604, R112 ;  /* 0x0000760471bc7816 */ /* 0x000fc40000000070 */
[----:B------:R-:W-:Y:S02]  /*39f0*/  PRMT R112, R21, 0x7772, RZ ;  /* 0x0000777215707816 */ /* 0x000fe400000000ff */
[-C--:B------:R-:W-:Y:S02]  /*3a00*/  SEL R114, R114, R3.reuse, P1 ;  /* 0x0000000372727207 */ /* 0x080fe40000800000 */
[-C--:B------:R-:W-:Y:S02]  /*3a10*/  SEL R115, R116, R3.reuse, P1 ;  /* 0x0000000374737207 */ /* 0x080fe40000800000 */
[----:B-1----:R-:W-:Y:S02]  /*3a20*/  PRMT R116, R26, 0x7770, RZ ;  /* 0x000077701a747816 */ /* 0x002fe400000000ff */
[----:B------:R-:W-:Y:S02]  /*3a30*/  SEL R113, R112, R3, P1 ;  /* 0x0000000370717207 */ /* 0x000fe40000800000 */
[----:B------:R-:W-:-:S02]  /*3a40*/  PRMT R118, R23, 0x7772, RZ ;  /* 0x0000777217767816 */ /* 0x000fc400000000ff */
[----:B------:R-:W-:Y:S02]  /*3a50*/  PRMT R189, R114, 0x7054, R189 ;  /* 0x0000705472bd7816 */ /* 0x000fe400000000bd */
[----:B------:R-:W-:Y:S02]  /*3a60*/  PRMT R112, R25, 0x7770, RZ ;  /* 0x0000777019707816 */ /* 0x000fe400000000ff */
[----:B------:R-:W-:Y:S02]  /*3a70*/  PRMT R114, R24, 0x7770, RZ ;  /* 0x0000777018727816 */ /* 0x000fe400000000ff */
[----:B------:R-:W-:Y:S02]  /*3a80*/  PRMT R117, R26, 0x7771, RZ ;  /* 0x000077711a757816 */ /* 0x000fe400000000ff */
[----:B------:R-:W-:Y:S02]  /*3a90*/  SEL R116, R116, R165, P1 ;  /* 0x000000a574747207 */ /* 0x000fe40000800000 */
[----:B------:R-:W-:-:S02]  /*3aa0*/  PRMT R190, R113, 0x7054, R190 ;  /* 0x0000705471be7816 */ /* 0x000fc400000000be */
[----:B------:R-:W-:Y:S02]  /*3ab0*/  SEL R118, R118, R3, P1 ;  /* 0x0000000376767207 */ /* 0x000fe40000800000 */
[----:B------:R-:W-:Y:S02]  /*3ac0*/  PRMT R188, R115, 0x7054, R188 ;  /* 0x0000705473bc7816 */ /* 0x000fe400000000bc */
[----:B------:R-:W-:Y:S02]  /*3ad0*/  PRMT R113, R25, 0x7771, RZ ;  /* 0x0000777119717816 */ /* 0x000fe400000000ff */
[-C--:B------:R-:W-:Y:S02]  /*3ae0*/  SEL R112, R112, R165.reuse, P1 ;  /* 0x000000a570707207 */ /* 0x080fe40000800000 */
[----:B------:R-:W-:Y:S02]  /*3af0*/  PRMT R115, R24, 0x7771, RZ ;  /* 0x0000777118737816 */ /* 0x000fe400000000ff */
[----:B------:R-:W-:-:S02]  /*3b00*/  SEL R114, R114, R165, P1 ;  /* 0x000000a572727207 */ /* 0x000fc40000800000 */
[-C--:B------:R-:W-:Y:S02]  /*3b10*/  SEL R117, R117, R164.reuse, P1 ;  /* 0x000000a475757207 */ /* 0x080fe40000800000 */
[----:B------:R-:W-:Y:S02]  /*3b20*/  LOP3.LUT R116, R116, 0xffff, RZ, 0xc0, !PT ;  /* 0x0000ffff74747812 */ /* 0x000fe400078ec0ff */
[----:B------:R-:W-:Y:S02]  /*3b30*/  PRMT R179, R118, 0x7054, R179 ;  /* 0x0000705476b37816 */ /* 0x000fe400000000b3 */
[-C--:B------:R-:W-:Y:S02]  /*3b40*/  SEL R113, R113, R164.reuse, P1 ;  /* 0x000000a471717207 */ /* 0x080fe40000800000 */
[----:B------:R-:W-:Y:S02]  /*3b50*/  LOP3.LUT R112, R112, 0xffff, RZ, 0xc0, !PT ;  /* 0x0000ffff70707812 */ /* 0x000fe400078ec0ff */
[----:B------:R-:W-:-:S02]  /*3b60*/  SEL R115, R115, R164, P1 ;  /* 0x000000a473737207 */ /* 0x000fc40000800000 */
[----:B------:R-:W-:Y:S02]  /*3b70*/  LOP3.LUT R114, R114, 0xffff, RZ, 0xc0, !PT ;  /* 0x0000ffff72727812 */ /* 0x000fe400078ec0ff */
[----:B------:R-:W-:Y:S02]  /*3b80*/  PRMT R118, R27, 0x7770, RZ ;  /* 0x000077701b767816 */ /* 0x000fe400000000ff */
[----:B------:R-:W-:Y:S02]  /*3b90*/  PRMT R117, R117, 0x7604, R116 ;  /* 0x0000760475757816 */ /* 0x000fe40000000074 */
[----:B------:R-:W-:Y:S02]  /*3ba0*/  PRMT R116, R24, 0x7772, RZ ;  /* 0x0000777218747816 */ /* 0x000fe400000000ff */
[----:B------:R-:W-:Y:S02]  /*3bb0*/  PRMT R112, R113, 0x7604, R112 ;  /* 0x0000760471707816 */ /* 0x000fe40000000070 */
[----:B------:R-:W-:-:S02]  /*3bc0*/  PRMT R119, R27, 0x7771, RZ ;  /* 0x000077711b777816 */ /* 0x000fc400000000ff */
[----:B------:R-:W-:Y:S02]  /*3bd0*/  PRMT R115, R115, 0x7604, R114 ;  /* 0x0000760473737816 */ /* 0x000fe40000000072 */
[----:B------:R-:W-:Y:S02]  /*3be0*/  SEL R113, R118, R165, P1 ;  /* 0x000000a576717207 */ /* 0x000fe40000800000 */
[----:B------:R-:W-:Y:S02]  /*3bf0*/  PRMT R114, R25, 0x7772, RZ ;  /* 0x0000777219727816 */ /* 0x000fe400000000ff */
[----:B------:R-:W-:Y:S02]  /*3c00*/  SEL R116, R116, R3, P1 ;  /* 0x0000000374747207 */ /* 0x000fe40000800000 */
[----:B------:R-:W-:Y:S02]  /*3c10*/  SEL R166, R119, R164, P1 ;  /* 0x000000a477a67207 */ /* 0x000fe40000800000 */
[----:B------:R-:W-:-:S02]  /*3c20*/  LOP3.LUT R119, R113, 0xffff, RZ, 0xc0, !PT ;  /* 0x0000ffff71777812 */ /* 0x000fc400078ec0ff */
[----:B------:R-:W-:Y:S02]  /*3c30*/  SEL R113, R114, R3, P1 ;  /* 0x0000000372717207 */ /* 0x000fe40000800000 */
[----:B------:R-:W-:Y:S02]  /*3c40*/  PRMT R177, R116, 0x7054, R115 ;  /* 0x0000705474b17816 */ /* 0x000fe40000000073 */
[----:B--2---:R-:W-:Y:S02]  /*3c50*/  PRMT R114, R29, 0x7770, RZ ;  /* 0x000077701d727816 */ /* 0x004fe400000000ff */
[----:B------:R-:W-:Y:S02]  /*3c60*/  PRMT R116, R28, 0x7770, RZ ;  /* 0x000077701c747816 */ /* 0x000fe400000000ff */
[----:B------:R-:W-:Y:S02]  /*3c70*/  PRMT R178, R113, 0x7054, R112 ;  /* 0x0000705471b27816 */ /* 0x000fe40000000070 */
[----:B------:R-:W-:-:S02]  /*3c80*/  PRMT R112, R27, 0x7772, RZ ;  /* 0x000077721b707816 */ /* 0x000fc400000000ff */
[----:B------:R-:W-:Y:S02]  /*3c90*/  PRMT R113, R29, 0x7771, RZ ;  /* 0x000077711d717816 */ /* 0x000fe400000000ff */
[----:B------:R-:W-:Y:S02]  /*3ca0*/  PRMT R115, R28, 0x7771, RZ ;  /* 0x000077711c737816 */ /* 0x000fe400000000ff */
[-C--:B------:R-:W-:Y:S02]  /*3cb0*/  SEL R114, R114, R165.reuse, P1 ;  /* 0x000000a572727207 */ /* 0x080fe40000800000 */
[----:B------:R-:W-:Y:S02]  /*3cc0*/  SEL R116, R116, R165, P1 ;  /* 0x000000a574747207 */ /* 0x000fe40000800000 */
[----:B------:R-:W-:Y:S02]  /*3cd0*/  SEL R112, R112, R3, P1 ;  /* 0x0000000370707207 */ /* 0x000fe40000800000 */
[----:B------:R-:W-:-:S02]  /*3ce0*/  SEL R113, R113, R164, P1 ;  /* 0x000000a471717207 */ /* 0x000fc40000800000 */
[----:B------:R-:W-:Y:S02]  /*3cf0*/  SEL R115, R115, R164, P1 ;  /* 0x000000a473737207 */ /* 0x000fe40000800000 */
[----:B------:R-:W-:Y:S02]  /*3d00*/  LOP3.LUT R114, R114, 0xffff, RZ, 0xc0, !PT ;  /* 0x0000ffff72727812 */ /* 0x000fe400078ec0ff */
[----:B------:R-:W-:Y:S02]  /*3d10*/  PRMT R119, R166, 0x7604, R119 ;  /* 0x00007604a6777816 */ /* 0x000fe40000000077 */
[----:B------:R-:W-:Y:S02]  /*3d20*/  LOP3.LUT R116, R116, 0xffff, RZ, 0xc0, !PT ;  /* 0x0000ffff74747812 */ /* 0x000fe400078ec0ff */
[----:B------:R-:W-:Y:S02]  /*3d30*/  PRMT R175, R112, 0x7054, R119 ;  /* 0x0000705470af7816 */ /* 0x000fe40000000077 */
[----:B------:R-:W-:-:S02]  /*3d40*/  PRMT R174, R113, 0x7604, R114 ;  /* 0x0000760471ae7816 */ /* 0x000fc40000000072 */
[----:B------:R-:W-:Y:S02]  /*3d50*/  PRMT R173, R115, 0x7604, R116 ;  /* 0x0000760473ad7816 */ /* 0x000fe40000000074 */
[----:B------:R-:W1:Y:S01]  /*3d60*/  LDS.128 R112, [R197+UR10] ;  /* 0x0000000ac5707984 */ /* 0x000e620008000c00 */
[----:B------:R-:W-:Y:S02]  /*3d70*/  PRMT R118, R26, 0x7772, RZ ;  /* 0x000077721a767816 */ /* 0x000fe400000000ff */
[----:B------:R-:W-:Y:S02]  /*3d80*/  PRMT R116, R30, 0x7770, RZ ;  /* 0x000077701e747816 */ /* 0x000fe400000000ff */
[----:B------:R-:W-:Y:S02]  /*3d90*/  SEL R118, R118, R3, P1 ;  /* 0x0000000376767207 */ /* 0x000fe40000800000 */
[----:B------:R-:W-:Y:S02]  /*3da0*/  PRMT R119, R31, 0x7771, RZ ;  /* 0x000077711f777816 */ /* 0x000fe400000000ff */
[----:B------:R-:W-:-:S02]  /*3db0*/  PRMT R176, R118, 0x7054, R117 ;  /* 0x0000705476b07816 */ /* 0x000fc40000000075 */
[----:B------:R-:W-:Y:S02]  /*3dc0*/  PRMT R118, R31, 0x7770, RZ ;  /* 0x000077701f767816 */ /* 0x000fe400000000ff */
[-C--:B------:R-:W-:Y:S02]  /*3dd0*/  SEL R116, R116, R165.reuse, P1 ;  /* 0x000000a574747207 */ /* 0x080fe40000800000 */
[----:B------:R-:W-:Y:S02]  /*3de0*/  SEL R118, R118, R165, P1 ;  /* 0x000000a576767207 */ /* 0x000fe40000800000 */
[----:B------:R-:W-:Y:S02]  /*3df0*/  PRMT R117, R30, 0x7771, RZ ;  /* 0x000077711e757816 */ /* 0x000fe400000000ff */
[----:B------:R-:W-:Y:S02]  /*3e00*/  SEL R119, R119, R164, P1 ;  /* 0x000000a477777207 */ /* 0x000fe40000800000 */
[----:B------:R-:W-:-:S02]  /*3e10*/  LOP3.LUT R118, R118, 0xffff, RZ, 0xc0, !PT ;  /* 0x0000ffff76767812 */ /* 0x000fc400078ec0ff */
[----:B------:R-:W-:Y:S02]  /*3e20*/  SEL R117, R117, R164, P1 ;  /* 0x000000a475757207 */ /* 0x000fe40000800000 */
[----:B------:R-:W-:Y:S02]  /*3e30*/  LOP3.LUT R116, R116, 0xffff, RZ, 0xc0, !PT ;  /* 0x0000ffff74747812 */ /* 0x000fe400078ec0ff */
[----:B------:R-:W-:Y:S02]  /*3e40*/  PRMT R119, R119, 0x7604, R118 ;  /* 0x0000760477777816 */ /* 0x000fe40000000076 */
[----:B------:R-:W-:Y:S02]  /*3e50*/  PRMT R118, R28, 0x7772, RZ ;  /* 0x000077721c767816 */ /* 0x000fe400000000ff */
[----:B------:R-:W-:Y:S02]  /*3e60*/  PRMT R172, R117, 0x7604, R116 ;  /* 0x0000760475ac7816 */ /* 0x000fe40000000074 */
[----:B------:R-:W-:-:S02]  /*3e70*/  PRMT R116, R29, 0x7772, RZ ;  /* 0x000077721d747816 */ /* 0x000fc400000000ff */
[-C--:B------:R-:W-:Y:S02]  /*3e80*/  SEL R118, R118, R3.reuse, P1 ;  /* 0x0000000376767207 */ /* 0x080fe40000800000 */
[----:B------:R-:W-:Y:S02]  /*3e90*/  SEL R117, R116, R3, P1 ;  /* 0x0000000374757207 */ /* 0x000fe40000800000 */
[----:B------:R-:W-:Y:S02]  /*3ea0*/  PRMT R173, R118, 0x7054, R173 ;  /* 0x0000705476ad7816 */ /* 0x000fe400000000ad */
[----:B------:R-:W-:Y:S02]  /*3eb0*/  PRMT R116, R30, 0x7772, RZ ;  /* 0x000077721e747816 */ /* 0x000fe400000000ff */
[----:B------:R-:W-:Y:S02]  /*3ec0*/  PRMT R118, R31, 0x7772, RZ ;  /* 0x000077721f767816 */ /* 0x000fe400000000ff */
[----:B------:R-:W-:-:S02]  /*3ed0*/  PRMT R174, R117, 0x7054, R174 ;  /* 0x0000705475ae7816 */ /* 0x000fc400000000ae */
[-C--:B------:R-:W-:Y:S02]  /*3ee0*/  SEL R117, R116, R3.reuse, P1 ;  /* 0x0000000374757207 */ /* 0x080fe40000800000 */
[----:B------:R-:W-:Y:S02]  /*3ef0*/  SEL R118, R118, R3, P1 ;  /* 0x0000000376767207 */ /* 0x000fe40000800000 */
[----:B-1----:R-:W-:Y:S02]  /*3f00*/  PRMT R116, R112, 0x7770, RZ ;  /* 0x0000777070747816 */ /* 0x002fe400000000ff */
[----:B------:R-:W-:Y:S02]  /*3f10*/  PRMT R172, R117, 0x7054, R172 ;  /* 0x0000705475ac7816 */ /* 0x000fe400000000ac */
[----:B------:R-:W-:Y:S02]  /*3f20*/  PRMT R171, R118, 0x7054, R119 ;  /* 0x0000705476ab7816 */ /* 0x000fe40000000077 */
[----:B------:R-:W-:-:S02]  /*3f30*/  SEL R116, R116, R165, P1 ;  /* 0x000000a574747207 */ /* 0x000fc40000800000 */
[----:B------:R-:W-:Y:S02]  /*3f40*/  PRMT R117, R112, 0x7771, RZ ;  /* 0x0000777170757816 */ /* 0x000fe400000000ff */
[----:B------:R-:W-:Y:S02]  /*3f50*/  PRMT R118, R113, 0x7770, RZ ;  /* 0x0000777071767816 */ /* 0x000fe400000000ff */
[----:B------:R-:W-:Y:S02]  /*3f60*/  SEL R117, R117, R164, P1 ;  /* 0x000000a475757207 */ /* 0x000fe40000800000 */
[----:B------:R-:W-:Y:S02]  /*3f70*/  LOP3.LUT R116, R116, 0xffff, RZ, 0xc0, !PT ;  /* 0x0000ffff74747812 */ /* 0x000fe400078ec0ff */
[----:B------:R-:W-:Y:S02]  /*3f80*/  PRMT R119, R113, 0x7771, RZ ;  /* 0x0000777171777816 */ /* 0x000fe400000000ff */
[----:B------:R-:W-:-:S02]  /*3f90*/  SEL R118, R118, R165, P1 ;  /* 0x000000a576767207 */ /* 0x000fc40000800000 */
[----:B------:R-:W-:Y:S02]  /*3fa0*/  PRMT R170, R117, 0x7604, R116 ;  /* 0x0000760475aa7816 */ /* 0x000fe40000000074 */
[----:B------:R-:W-:Y:S02]  /*3fb0*/  SEL R119, R119, R164, P1 ;  /* 0x000000a477777207 */ /* 0x000fe40000800000 */
[----:B------:R-:W-:Y:S02]  /*3fc0*/  LOP3.LUT R118, R118, 0xffff, RZ, 0xc0, !PT ;  /* 0x0000ffff76767812 */ /* 0x000fe400078ec0ff */
[----:B------:R-:W-:Y:S02]  /*3fd0*/  PRMT R116, R114, 0x7770, RZ ;  /* 0x0000777072747816 */ /* 0x000fe400000000ff */
[----:B------:R-:W-:Y:S02]  /*3fe0*/  PRMT R169, R119, 0x7604, R118 ;  /* 0x0000760477a97816 */ /* 0x000fe40000000076 */
[----:B------:R-:W-:-:S02]  /*3ff0*/  SEL R166, R116, R165, P1 ;  /* 0x000000a574a67207 */ /* 0x000fc40000800000 */
[----:B------:R-:W1:Y:S01]  /*4000*/  LDS.128 R116, [R196+UR10] ;  /* 0x0000000ac4747984 */ /* 0x000e620008000c00 */
[C---:B------:R-:W-:Y:S01]  /*4010*/  PRMT R168, R115.reuse, 0x7770, RZ ;  /* 0x0000777073a87816 */ /* 0x040fe200000000ff */
[----:B------:R-:W-:Y:S01]  /*4020*/  ULEA UR10, UR4, 0x8000, 0xf ;  /* 0x00008000040a7891 */ /* 0x000fe2000f8e783f */
[----:B------:R-:W-:Y:S02]  /*4030*/  PRMT R167, R114, 0x7771, RZ ;  /* 0x0000777172a77816 */ /* 0x000fe400000000ff */
[----:B------:R-:W-:Y:S02]  /*4040*/  PRMT R191, R115, 0x7771, RZ ;  /* 0x0000777173bf7816 */ /* 0x000fe400000000ff */
[----:B------:R-:W-:Y:S02]  /*4050*/  SEL R168, R168, R165, P1 ;  /* 0x000000a5a8a87207 */ /* 0x000fe40000800000 */
[-C--:B------:R-:W-:Y:S02]  /*4060*/  SEL R167, R167, R164.reuse, P1 ;  /* 0x000000a4a7a77207 */ /* 0x080fe40000800000 */
[----:B------:R-:W-:-:S02]  /*4070*/  SEL R224, R191, R164, P1 ;  /* 0x000000a4bfe07207 */ /* 0x000fc40000800000 */
[----:B------:R-:W-:Y:S02]  /*4080*/  LOP3.LUT R166, R166, 0xffff, RZ, 0xc0, !PT ;  /* 0x0000ffffa6a67812 */ /* 0x000fe400078ec0ff */
[----:B------:R-:W-:Y:S02]  /*4090*/  LOP3.LUT R191, R168, 0xffff, RZ, 0xc0, !PT ;  /* 0x0000ffffa8bf7812 */ /* 0x000fe400078ec0ff */
[----:B------:R-:W-:Y:S02]  /*40a0*/  PRMT R168, R167, 0x7604, R166 ;  /* 0x00007604a7a87816 */ /* 0x000fe400000000a6 */
[----:B------:R-:W-:Y:S02]  /*40b0*/  PRMT R167, R224, 0x7604, R191 ;  /* 0x00007604e0a77816 */ /* 0x000fe400000000bf */
[----:B------:R-:W-:Y:S02]  /*40c0*/  PRMT R224, R113, 0x7772, RZ ;  /* 0x0000777271e07816 */ /* 0x000fe400000000ff */
[----:B------:R-:W-:-:S02]  /*40d0*/  PRMT R166, R112, 0x7772, RZ ;  /* 0x0000777270a67816 */ /* 0x000fc400000000ff */
[-C--:B------:R-:W-:Y:S02]  /*40e0*/  SEL R224, R224, R3.reuse, P1 ;  /* 0x00000003e0e07207 */ /* 0x080fe40000800000 */
[-C--:B------:R-:W-:Y:S02]  /*40f0*/  SEL R191, R166, R3.reuse, P1 ;  /* 0x00000003a6bf7207 */ /* 0x080fe40000800000 */
[----:B------:R-:W-:Y:S02]  /*4100*/  PRMT R169, R224, 0x7054, R169 ;  /* 0x00007054e0a97816 */ /* 0x000fe400000000a9 */
[----:B------:R-:W-:Y:S02]  /*4110*/  PRMT R224, R115, 0x7772, RZ ;  /* 0x0000777273e07816 */ /* 0x000fe400000000ff */
[----:B------:R-:W-:Y:S02]  /*4120*/  PRMT R166, R114, 0x7772, RZ ;  /* 0x0000777272a67816 */ /* 0x000fe400000000ff */
[----:B------:R-:W-:-:S02]  /*4130*/  SEL R224, R224, R3, P1 ;  /* 0x00000003e0e07207 */ /* 0x000fc40000800000 */
[----:B------:R-:W-:Y:S02]  /*4140*/  PRMT R170, R191, 0x7054, R170 ;  /* 0x00007054bfaa7816 */ /* 0x000fe400000000aa */
[----:B------:R-:W-:Y:S02]  /*4150*/  SEL R191, R166, R3, P1 ;  /* 0x00000003a6bf7207 */ /* 0x000fe40000800000 */
[----:B------:R-:W-:Y:S02]  /*4160*/  PRMT R167, R224, 0x7054, R167 ;  /* 0x00007054e0a77816 */ /* 0x000fe400000000a7 */
[----:B-1----:R-:W-:Y:S02]  /*4170*/  PRMT R166, R116, 0x7770, RZ ;  /* 0x0000777074a67816 */ /* 0x002fe400000000ff */
[----:B------:R-:W-:Y:S02]  /*4180*/  PRMT R224, R117, 0x7770, RZ ;  /* 0x0000777075e07816 */ /* 0x000fe400000000ff */
[----:B------:R-:W-:-:S02]  /*4190*/  PRMT R168, R191, 0x7054, R168 ;  /* 0x00007054bfa87816 */ /* 0x000fc400000000a8 */
[----:B------:R-:W-:Y:S02]  /*41a0*/  PRMT R221, R117, 0x7771, RZ ;  /* 0x0000777175dd7816 */ /* 0x000fe400000000ff */
[-C--:B------:R-:W-:Y:S02]  /*41b0*/  SEL R166, R166, R165.reuse, P1 ;  /* 0x000000a5a6a67207 */ /* 0x080fe40000800000 */
[----:B------:R-:W-:Y:S02]  /*41c0*/  PRMT R191, R116, 0x7771, RZ ;  /* 0x0000777174bf7816 */ /* 0x000fe400000000ff */
[----:B------:R-:W-:Y:S02]  /*41d0*/  SEL R224, R224, R165, P1 ;  /* 0x000000a5e0e07207 */ /* 0x000fe40000800000 */
[-C--:B------:R-:W-:Y:S02]  /*41e0*/  SEL R226, R221, R164.reuse, P1 ;  /* 0x000000a4dde27207 */ /* 0x080fe40000800000 */
[----:B------:R-:W-:-:S02]  /*41f0*/  SEL R191, R191, R164, P1 ;  /* 0x000000a4bfbf7207 */ /* 0x000fc40000800000 */
[----:B------:R-:W-:Y:S02]  /*4200*/  LOP3.LUT R166, R166, 0xffff, RZ, 0xc0, !PT ;  /* 0x0000ffffa6a67812 */ /* 0x000fe400078ec0ff */
[----:B------:R-:W-:Y:S02]  /*4210*/  LOP3.LUT R221, R224, 0xffff, RZ, 0xc0, !PT ;  /* 0x0000ffffe0dd7812 */ /* 0x000fe400078ec0ff */
[----:B------:R-:W-:Y:S02]  /*4220*/  PRMT R224, R118, 0x7770, RZ ;  /* 0x0000777076e07816 */ /* 0x000fe400000000ff */
[----:B------:R-:W-:Y:S02]  /*4230*/  PRMT R166, R191, 0x7604, R166 ;  /* 0x00007604bfa67816 */ /* 0x000fe400000000a6 */
[----:B------:R-:W-:Y:S02]  /*4240*/  SEL R191, R224, R165, P1 ;  /* 0x000000a5e0bf7207 */ /* 0x000fe40000800000 */
[----:B------:R-:W-:-:S02]  /*4250*/  PRMT R223, R118, 0x7771, RZ ;  /* 0x0000777176df7816 */ /* 0x000fc400000000ff */
[----:B------:R-:W-:Y:S02]  /*4260*/  PRMT R224, R116, 0x7772, RZ ;  /* 0x0000777274e07816 */ /* 0x000fe400000000ff */
[----:B------:R-:W-:Y:S02]  /*4270*/  PRMT R221, R226, 0x7604, R221 ;  /* 0x00007604e2dd7816 */ /* 0x000fe400000000dd */
[----:B------:R-:W-:Y:S02]  /*4280*/  SEL R226, R223, R164, P1 ;  /* 0x000000a4dfe27207 */ /* 0x000fe40000800000 */
[----:B------:R-:W-:Y:S02]  /*4290*/  SEL R223, R224, R3, P1 ;  /* 0x00000003e0df7207 */ /* 0x000fe40000800000 */
[----:B------:R-:W-:Y:S02]  /*42a0*/  PRMT R5, R5, 0x7773, RZ ;  /* 0x0000777305057816 */ /* 0x000fe400000000ff */
[----:B------:R-:W-:-:S02]  /*42b0*/  PRMT R4, R4, 0x7773, RZ ;  /* 0x0000777304047816 */ /* 0x000fc400000000ff */
[----:B------:R-:W-:Y:S02]  /*42c0*/  PRMT R6, R6, 0x7773, RZ ;  /* 0x0000777306067816 */ /* 0x000fe400000000ff */
[----:B------:R-:W-:Y:S02]  /*42d0*/  PRMT R7, R7, 0x7773, RZ ;  /* 0x0000777307077816 */ /* 0x000fe400000000ff */
[----:B------:R-:W-:Y:S02]  /*42e0*/  PRMT R9, R9, 0x7773, RZ ;  /* 0x0000777309097816 */ /* 0x000fe400000000ff */
[----:B------:R-:W-:Y:S02]  /*42f0*/  PRMT R8, R8, 0x7773, RZ ;  /* 0x0000777308087816 */ /* 0x000fe400000000ff */
[----:B------:R-:W-:Y:S02]  /*4300*/  PRMT R10, R10, 0x7773, RZ ;  /* 0x000077730a0a7816 */ /* 0x000fe400000000ff */
[----:B------:R-:W-:-:S02]  /*4310*/  PRMT R11, R11, 0x7773, RZ ;  /* 0x000077730b0b7816 */ /* 0x000fc400000000ff */
[----:B------:R-:W-:Y:S02]  /*4320*/  PRMT R166, R223, 0x7054, R166 ;  /* 0x00007054dfa67816 */ /* 0x000fe400000000a6 */
[----:B------:R-:W-:Y:S02]  /*4330*/  PRMT R13, R13, 0x7773, RZ ;  /* 0x000077730d0d7816 */ /* 0x000fe400000000ff */
[----:B------:R-:W-:Y:S02]  /*4340*/  PRMT R12, R12, 0x7773, RZ ;  /* 0x000077730c0c7816 */ /* 0x000fe400000000ff */
[----:B------:R-:W-:Y:S02]  /*4350*/  PRMT R14, R14, 0x7773, RZ ;  /* 0x000077730e0e7816 */ /* 0x000fe400000000ff */
[----:B------:R-:W-:Y:S02]  /*4360*/  PRMT R15, R15, 0x7773, RZ ;  /* 0x000077730f0f7816 */ /* 0x000fe400000000ff */
[----:B------:R-:W-:-:S02]  /*4370*/  @P1 PRMT R165, R119, 0x7770, RZ ;  /* 0x0000777077a51816 */ /* 0x000fc400000000ff */
[----:B------:R-:W-:Y:S02]  /*4380*/  PRMT R223, R116, 0x7773, RZ ;  /* 0x0000777374df7816 */ /* 0x000fe400000000ff */
[C---:B------:R-:W-:Y:S02]  /*4390*/  PRMT R116, R117.reuse, 0x7772, RZ ;  /* 0x0000777275747816 */ /* 0x040fe400000000ff */
[----:B------:R-:W-:Y:S02]  /*43a0*/  PRMT R224, R117, 0x7773, RZ ;  /* 0x0000777375e07816 */ /* 0x000fe400000000ff */
[-C--:B------:R-:W-:Y:S02]  /*43b0*/  SEL R5, R5, R2.reuse, P1 ;  /* 0x0000000205057207 */ /* 0x080fe40000800000 */
[-C--:B------:R-:W-:Y:S02]  /*43c0*/  SEL R4, R4, R2.reuse, P1 ;  /* 0x0000000204047207 */ /* 0x080fe40000800000 */
[----:B------:R-:W-:-:S02]  /*43d0*/  SEL R6, R6, R2, P1 ;  /* 0x0000000206067207 */ /* 0x000fc40000800000 */
[-C--:B------:R-:W-:Y:S02]  /*43e0*/  SEL R7, R7, R2.reuse, P1 ;  /* 0x0000000207077207 */ /* 0x080fe40000800000 */
[----:B------:R-:W-:Y:S02]  /*43f0*/  LOP3.LUT R191, R191, 0xffff, RZ, 0xc0, !PT ;  /* 0x0000ffffbfbf7812 */ /* 0x000fe400078ec0ff */
[----:B------:R-:W-:Y:S02]  /*4400*/  PRMT R117, R118, 0x7772, RZ ;  /* 0x0000777276757816 */ /* 0x000fe400000000ff */
[-C--:B------:R-:W-:Y:S02]  /*4410*/  SEL R9, R9, R2.reuse, P1 ;  /* 0x0000000209097207 */ /* 0x080fe40000800000 */
[-C--:B------:R-:W-:Y:S02]  /*4420*/  SEL R8, R8, R2.reuse, P1 ;  /* 0x0000000208087207 */ /* 0x080fe40000800000 */
[----:B------:R-:W-:-:S02]  /*4430*/  SEL R10, R10, R2, P1 ;  /* 0x000000020a0a7207 */ /* 0x000fc40000800000 */
[----:B------:R-:W-:Y:S02]  /*4440*/  SEL R11, R11, R2, P1 ;  /* 0x000000020b0b7207 */ /* 0x000fe40000800000 */
[----:B------:R-:W-:Y:S02]  /*4450*/  PRMT R21, R21, 0x7773, RZ ;  /* 0x0000777315157816 */ /* 0x000fe400000000ff */
[----:B------:R-:W-:Y:S02]  /*4460*/  PRMT R20, R20, 0x7773, RZ ;  /* 0x0000777314147816 */ /* 0x000fe400000000ff */
[----:B------:R-:W-:Y:S02]  /*4470*/  PRMT R22, R22, 0x7773, RZ ;  /* 0x0000777316167816 */ /* 0x000fe400000000ff */
[----:B------:R-:W-:Y:S02]  /*4480*/  PRMT R23, R23, 0x7773, RZ ;  /* 0x0000777317177816 */ /* 0x000fe400000000ff */
[----:B------:R-:W-:-:S02]  /*4490*/  PRMT R25, R25, 0x7773, RZ ;  /* 0x0000777319197816 */ /* 0x000fc400000000ff */
[-C--:B------:R-:W-:Y:S02]  /*44a0*/  SEL R13, R13, R2.reuse, P1 ;  /* 0x000000020d0d7207 */ /* 0x080fe40000800000 */
[-C--:B------:R-:W-:Y:S02]  /*44b0*/  SEL R12, R12, R2.reuse, P1 ;  /* 0x000000020c0c7207 */ /* 0x080fe40000800000 */
[-C--:B------:R-:W-:Y:S02]  /*44c0*/  SEL R14, R14, R2.reuse, P1 ;  /* 0x000000020e0e7207 */ /* 0x080fe40000800000 */
[----:B------:R-:W-:Y:S02]  /*44d0*/  SEL R15, R15, R2, P1 ;  /* 0x000000020f0f7207 */ /* 0x000fe40000800000 */
[----:B------:R-:W-:Y:S02]  /*44e0*/  @P1 PRMT R164, R119, 0x7771, RZ ;  /* 0x0000777177a41816 */ /* 0x000fe400000000ff */
[----:B------:R-:W-:-:S02]  /*44f0*/  LOP3.LUT R165, R165, 0xffff, RZ, 0xc0, !PT ;  /* 0x0000ffffa5a57812 */ /* 0x000fc400078ec0ff */
[----:B------:R-:W-:Y:S02]  /*4500*/  PRMT R24, R24, 0x7773, RZ ;  /* 0x0000777318187816 */ /* 0x000fe400000000ff */
[----:B------:R-:W-:Y:S02]  /*4510*/  PRMT R26, R26, 0x7773, RZ ;  /* 0x000077731a1a7816 */ /* 0x000fe400000000ff */
[----:B------:R-:W-:Y:S02]  /*4520*/  PRMT R27, R27, 0x7773, RZ ;  /* 0x000077731b1b7816 */ /* 0x000fe400000000ff */
[----:B------:R-:W-:Y:S02]  /*4530*/  PRMT R29, R29, 0x7773, RZ ;  /* 0x000077731d1d7816 */ /* 0x000fe400000000ff */
[----:B------:R-:W-:Y:S02]  /*4540*/  PRMT R28, R28, 0x7773, RZ ;  /* 0x000077731c1c7816 */ /* 0x000fe400000000ff */
[----:B------:R-:W-:-:S02]  /*4550*/  PRMT R30, R30, 0x7773, RZ ;  /* 0x000077731e1e7816 */ /* 0x000fc400000000ff */
[----:B------:R-:W-:Y:S02]  /*4560*/  PRMT R31, R31, 0x7773, RZ ;  /* 0x000077731f1f7816 */ /* 0x000fe400000000ff */
[----:B------:R-:W-:Y:S02]  /*4570*/  PRMT R5, R5, 0x654, R222 ;  /* 0x0000065405057816 */ /* 0x000fe400000000de */
[----:B------:R-:W-:Y:S02]  /*4580*/  PRMT R4, R4, 0x654, R220 ;  /* 0x0000065404047816 */ /* 0x000fe400000000dc */
[----:B------:R-:W-:Y:S02]  /*4590*/  PRMT R6, R6, 0x654, R219 ;  /* 0x0000065406067816 */ /* 0x000fe400000000db */
[----:B------:R-:W-:Y:S02]  /*45a0*/  PRMT R7, R7, 0x654, R218 ;  /* 0x0000065407077816 */ /* 0x000fe400000000da */
[----:B------:R-:W-:-:S02]  /*45b0*/  PRMT R191, R226, 0x7604, R191 ;  /* 0x00007604e2bf7816 */ /* 0x000fc400000000bf */
[----:B------:R-:W-:Y:S01]  /*45c0*/  PRMT R112, R112, 0x7773, RZ ;  /* 0x0000777370707816 */ /* 0x000fe200000000ff */
[----:B------:R1:W-:Y:S01]  /*45d0*/  STS.128 [R182+0x1c000], R4 ;  /* 0x01c00004b6007388 */ /* 0x0003e20000000c00 */
[----:B------:R-:W-:Y:S02]  /*45e0*/  PRMT R113, R113, 0x7773, RZ ;  /* 0x0000777371717816 */ /* 0x000fe400000000ff */
[----:B------:R-:W-:Y:S02]  /*45f0*/  PRMT R114, R114, 0x7773, RZ ;  /* 0x0000777372727816 */ /* 0x000fe400000000ff */
[----:B------:R-:W-:Y:S02]  /*4600*/  PRMT R115, R115, 0x7773, RZ ;  /* 0x0000777373737816 */ /* 0x000fe400000000ff */
[----:B------:R-:W-:Y:S02]  /*4610*/  PRMT R118, R118, 0x7773, RZ ;  /* 0x0000777376767816 */ /* 0x000fe400000000ff */
[----:B------:R-:W-:-:S02]  /*4620*/  SEL R116, R116, R3, P1 ;  /* 0x0000000374747207 */ /* 0x000fc40000800000 */
[----:B------:R-:W-:Y:S02]  /*4630*/  SEL R117, R117, R3, P1 ;  /* 0x0000000375757207 */ /* 0x000fe40000800000 */
[----:B------:R-:W-:Y:S02]  /*4640*/  PRMT R9, R9, 0x654, R217 ;  /* 0x0000065409097816 */ /* 0x000fe400000000d9 */
[----:B------:R-:W-:Y:S02]  /*4650*/  PRMT R8, R8, 0x654, R216 ;  /* 0x0000065408087816 */ /* 0x000fe400000000d8 */
[----:B------:R-:W-:Y:S02]  /*4660*/  PRMT R10, R10, 0x654, R215 ;  /* 0x000006540a0a7816 */ /* 0x000fe400000000d7 */
[----:B------:R-:W-:Y:S02]  /*4670*/  PRMT R11, R11, 0x654, R214 ;  /* 0x000006540b0b7816 */ /* 0x000fe400000000d6 */
[----:B------:R-:W-:-:S02]  /*4680*/  SEL R229, R21, R2, P1 ;  /* 0x0000000215e57207 */ /* 0x000fc40000800000 */
[-C--:B------:R-:W-:Y:S01]  /*4690*/  SEL R228, R20, R2.reuse, P1 ;  /* 0x0000000214e47207 */ /* 0x080fe20000800000 */
[----:B------:R2:W-:Y:S01]  /*46a0*/  STS.128 [R181+0x1c000], R8 ;  /* 0x01c00008b5007388 */ /* 0x0005e20000000c00 */
[-C--:B------:R-:W-:Y:S02]  /*46b0*/  SEL R227, R22, R2.reuse, P1 ;  /* 0x0000000216e37207 */ /* 0x080fe40000800000 */
[-C--:B------:R-:W-:Y:S02]  /*46c0*/  SEL R226, R23, R2.reuse, P1 ;  /* 0x0000000217e27207 */ /* 0x080fe40000800000 */
[----:B------:R-:W-:Y:S02]  /*46d0*/  SEL R225, R25, R2, P1 ;  /* 0x0000000219e17207 */ /* 0x000fe40000800000 */
[----:B------:R-:W-:Y:S02]  /*46e0*/  @P1 PRMT R3, R119, 0x7772, RZ ;  /* 0x0000777277031816 */ /* 0x000fe400000000ff */
[----:B------:R-:W-:-:S02]  /*46f0*/  PRMT R164, R164, 0x7604, R165 ;  /* 0x00007604a4a47816 */ /* 0x000fc400000000a5 */
[----:B------:R-:W-:Y:S02]  /*4700*/  PRMT R13, R13, 0x654, R213 ;  /* 0x000006540d0d7816 */ /* 0x000fe400000000d5 */
[----:B------:R-:W-:Y:S02]  /*4710*/  PRMT R12, R12, 0x654, R212 ;  /* 0x000006540c0c7816 */ /* 0x000fe400000000d4 */
[----:B------:R-:W-:Y:S02]  /*4720*/  PRMT R14, R14, 0x654, R211 ;  /* 0x000006540e0e7816 */ /* 0x000fe400000000d3 */
[----:B------:R-:W-:Y:S02]  /*4730*/  PRMT R15, R15, 0x654, R210 ;  /* 0x000006540f0f7816 */ /* 0x000fe400000000d2 */
[-C--:B------:R-:W-:Y:S02]  /*4740*/  SEL R25, R24, R2.reuse, P1 ;  /* 0x0000000218197207 */ /* 0x080fe40000800000 */
[-C--:B------:R-:W-:Y:S01]  /*4750*/  SEL R26, R26, R2.reuse, P1 ;  /* 0x000000021a1a7207 */ /* 0x080fe20000800000 */
[----:B------:R3:W-:Y:S01]  /*4760*/  STS.128 [R180+0x1c000], R12 ;  /* 0x01c0000cb4007388 */ /* 0x0007e20000000c00 */
[----:B------:R-:W-:-:S02]  /*4770*/  SEL R27, R27, R2, P1 ;  /* 0x000000021b1b7207 */ /* 0x000fc40000800000 */
[-C--:B------:R-:W-:Y:S02]  /*4780*/  SEL R29, R29, R2.reuse, P1 ;  /* 0x000000021d1d7207 */ /* 0x080fe40000800000 */
[-C--:B------:R-:W-:Y:S02]  /*4790*/  SEL R28, R28, R2.reuse, P1 ;  /* 0x000000021c1c7207 */ /* 0x080fe40000800000 */
[-C--:B------:R-:W-:Y:S02]  /*47a0*/  SEL R30, R30, R2.reuse, P1 ;  /* 0x000000021e1e7207 */ /* 0x080fe40000800000 */
[-C--:B------:R-:W-:Y:S02]  /*47b0*/  SEL R31, R31, R2.reuse, P1 ;  /* 0x000000021f1f7207 */ /* 0x080fe40000800000 */
[-C--:B------:R-:W-:Y:S02]  /*47c0*/  SEL R20, R112, R2.reuse, P1 ;  /* 0x0000000270147207 */ /* 0x080fe40000800000 */
[----:B------:R-:W-:-:S02]  /*47d0*/  SEL R21, R113, R2, P1 ;  /* 0x0000000271157207 */ /* 0x000fc40000800000 */
[-C--:B------:R-:W-:Y:S02]  /*47e0*/  SEL R22, R114, R2.reuse, P1 ;  /* 0x0000000272167207 */ /* 0x080fe40000800000 */
[-C--:B------:R-:W-:Y:S02]  /*47f0*/  SEL R23, R115, R2.reuse, P1 ;  /* 0x0000000273177207 */ /* 0x080fe40000800000 */
[-C--:B------:R-:W-:Y:S02]  /*4800*/  SEL R24, R223, R2.reuse, P1 ;  /* 0x00000002df187207 */ /* 0x080fe40000800000 */
[-C--:B------:R-:W-:Y:S02]  /*4810*/  SEL R224, R224, R2.reuse, P1 ;  /* 0x00000002e0e07207 */ /* 0x080fe40000800000 */
[----:B------:R-:W-:Y:S02]  /*4820*/  SEL R118, R118, R2, P1 ;  /* 0x0000000276767207 */ /* 0x000fe40000800000 */
[----:B------:R-:W-:-:S02]  /*4830*/  @P1 PRMT R2, R119, 0x7773, RZ ;  /* 0x0000777377021816 */ /* 0x000fc400000000ff */
[----:B------:R-:W-:Y:S02]  /*4840*/  PRMT R221, R116, 0x7054, R221 ;  /* 0x0000705474dd7816 */ /* 0x000fe400000000dd */
[----:B------:R-:W-:Y:S02]  /*4850*/  PRMT R117, R117, 0x7054, R191 ;  /* 0x0000705475757816 */ /* 0x000fe400000000bf */
[----:B------:R-:W-:Y:S02]  /*4860*/  PRMT R3, R3, 0x7054, R164 ;  /* 0x0000705403037816 */ /* 0x000fe400000000a4 */
[----:B-1----:R-:W-:Y:S02]  /*4870*/  PRMT R5, R229, 0x654, R190 ;  /* 0x00000654e5057816 */ /* 0x002fe400000000be */
[----:B------:R-:W-:Y:S02]  /*4880*/  PRMT R4, R228, 0x654, R189 ;  /* 0x00000654e4047816 */ /* 0x000fe400000000bd */
[----:B------:R-:W-:-:S02]  /*4890*/  PRMT R6, R227, 0x654, R188 ;  /* 0x00000654e3067816 */ /* 0x000fc400000000bc */
[----:B------:R-:W-:Y:S02]  /*48a0*/  PRMT R7, R226, 0x654, R179 ;  /* 0x00000654e2077816 */ /* 0x000fe400000000b3 */
[----:B--2---:R-:W-:Y:S02]  /*48b0*/  PRMT R9, R225, 0x654, R178 ;  /* 0x00000654e1097816 */ /* 0x004fe400000000b2 */
[----:B------:R-:W-:Y:S01]  /*48c0*/  PRMT R8, R25, 0x654, R177 ;  /* 0x0000065419087816 */ /* 0x000fe200000000b1 */
[----:B------:R-:W-:Y:S01]  /*48d0*/  STS.128 [R0+0x1c000], R4 ;  /* 0x01c0000400007388 */ /* 0x000fe20000000c00 */
[----:B------:R-:W-:Y:S02]  /*48e0*/  PRMT R10, R26, 0x654, R176 ;  /* 0x000006541a0a7816 */ /* 0x000fe400000000b0 */
[----:B------:R-:W-:Y:S02]  /*48f0*/  PRMT R11, R27, 0x654, R175 ;  /* 0x000006541b0b7816 */ /* 0x000fe400000000af */
[----:B---3--:R-:W-:-:S02]  /*4900*/  PRMT R13, R29, 0x654, R174 ;  /* 0x000006541d0d7816 */ /* 0x008fc400000000ae */
[----:B------:R-:W-:Y:S01]  /*4910*/  PRMT R12, R28, 0x654, R173 ;  /* 0x000006541c0c7816 */ /* 0x000fe200000000ad */
[----:B------:R-:W-:Y:S01]  /*4920*/  STS.128 [R199+0x1c000], R8 ;  /* 0x01c00008c7007388 */ /* 0x000fe20000000c00 */
        /* <DEDUP_REMOVED lines=12> */
[----:B------:R-:W-:Y:S01]  /*49f0*/  ISETP.LE.AND P1, PT, R250, UR6, PT ;  /* 0x00000006fa007c0c */ /* 0x000fe2000bf23270 */
[----:B------:R-:W-:-:S02]  /*4a00*/  UIADD3 UR6, UR6, 0x1, URZ ;  /* 0x0000000106067890 */ /* 0x000fc4000fffe03f */
[----:B------:R-:W-:Y:S04]  /*4a10*/  STS.128 [R196+0x1c000], R24 ;  /* 0x01c00018c4007388 */ /* 0x000fe80000000c00 */
[----:B------:R-:W-:Y:S06]  /*4a20*/  BAR.SYNC.DEFER_BLOCKING 0x0 ;  /* 0x0000000000007b1d */ /* 0x000fec0000010000 */
[----:B------:R-:W1:Y:S04]  /*4a30*/  LDSM.16.M88.4 R116, [R195+0x18000] ;  /* 0x01800000c374783b */ /* 0x000e680000000200 */
[----:B------:R-:W2:Y:S04]  /*4a40*/  LDSM.16.M88.4 R24, [R187+0x1e000] ;  /* 0x01e00000bb18783b */ /* 0x000ea80000000200 */
[----:B------:R-:W3:Y:S04]  /*4a50*/  LDSM.16.M88.4 R112, [R187+0x1c000] ;  /* 0x01c00000bb70783b */ /* 0x000ee80000000200 */
[----:B------:R-:W4:Y:S04]  /*4a60*/  LDSM.16.M88.4 R20, [R187+0x20000] ;  /* 0x02000000bb14783b */ /* 0x000f280000000200 */
[----:B------:R-:W4:Y:S04]  /*4a70*/  LDSM.16.M88.4 R8, [R187+0x22000] ;  /* 0x02200000bb08783b */ /* 0x000f280000000200 */
[----:B------:R-:W4:Y:S04]  /*4a80*/  LDSM.16.M88.4 R4, [R195+0x19000] ;  /* 0x01900000c304783b */ /* 0x000f280000000200 */
[----:B------:R-:W4:Y:S01]  /*4a90*/  LDSM.16.M88.4 R12, [R195+0x1a000] ;  /* 0x01a00000c30c783b */ /* 0x000f220000000200 */
[----:B-1----:R-:W-:-:S02]  /*4aa0*/  PRMT R176, RZ, 0x5140, R116 ;  /* 0x00005140ffb07816 */ /* 0x002fc40000000074 */
[----:B------:R-:W-:Y:S02]  /*4ab0*/  PRMT R178, RZ, 0x7362, R116 ;  /* 0x00007362ffb27816 */ /* 0x000fe40000000074 */
[--C-:B------:R-:W-:Y:S02]  /*4ac0*/  PRMT R177, RZ, 0x5140, R117.reuse ;  /* 0x00005140ffb17816 */ /* 0x100fe40000000075 */
[----:B------:R-:W-:Y:S02]  /*4ad0*/  PRMT R179, RZ, 0x7362, R117 ;  /* 0x00007362ffb37816 */ /* 0x000fe40000000075 */
[--C-:B--2---:R-:W-:Y:S02]  /*4ae0*/  PRMT R172, RZ, 0x5140, R24.reuse ;  /* 0x00005140ffac7816 */ /* 0x104fe40000000018 */
[----:B------:R-:W-:Y:S02]  /*4af0*/  PRMT R173, RZ, 0x7362, R24 ;  /* 0x00007362ffad7816 */ /* 0x000fe40000000018 */
[----:B---3--:R-:W-:-:S02]  /*4b00*/  PRMT R2, RZ, 0x5140, R112 ;  /* 0x00005140ff027816 */ /* 0x008fc40000000070 */
[----:B------:R-:W-:Y:S02]  /*4b10*/  PRMT R3, RZ, 0x7362, R112 ;  /* 0x00007362ff037816 */ /* 0x000fe40000000070 */
[--C-:B------:R-:W-:Y:S01]  /*4b20*/  PRMT R174, RZ, 0x5140, R114.reuse ;  /* 0x00005140ffae7816 */ /* 0x100fe20000000072 */
[C---:B------:R-:W-:Y:S01]  /*4b30*/  HMMA.16816.F32 R28, R176.reuse, R172, R16 ;  /* 0x000000acb01c723c */ /* 0x040fe20000001810 */
[----:B------:R-:W1:Y:S01]  /*4b40*/  LDSM.16.M88.4 R16, [R195+0x1b000] ;  /* 0x01b00000c310783b */ /* 0x000e620000000200 */
[----:B------:R-:W-:Y:S02]  /*4b50*/  PRMT R175, RZ, 0x7362, R114 ;  /* 0x00007362ffaf7816 */ /* 0x000fe40000000072 */
[--C-:B------:R-:W-:Y:S02]  /*4b60*/  PRMT R170, RZ, 0x5140, R26.reuse ;  /* 0x00005140ffaa7816 */ /* 0x100fe4000000001a */
[----:B------:R-:W-:Y:S02]  /*4b70*/  PRMT R171, RZ, 0x7362, R26 ;  /* 0x00007362ffab7816 */ /* 0x000fe4000000001a */
[--C-:B----4-:R-:W-:Y:S01]  /*4b80*/  PRMT R166, RZ, 0x5140, R20.reuse ;  /* 0x00005140ffa67816 */ /* 0x110fe20000000014 */
[----:B------:R-:W-:Y:S01]  /*4b90*/  HMMA.16816.F32 R124, R176, R2, R124 ;  /* 0x00000002b07c723c */ /* 0x000fe2000000187c */
[----:B------:R-:W-:-:S02]  /*4ba0*/  PRMT R167, RZ, 0x7362, R20 ;  /* 0x00007362ffa77816 */ /* 0x000fc40000000014 */
[--C-:B------:R-:W-:Y:S02]  /*4bb0*/  PRMT R164, RZ, 0x5140, R22.reuse ;  /* 0x00005140ffa47816 */ /* 0x100fe40000000016 */
[----:B------:R-:W-:Y:S02]  /*4bc0*/  PRMT R165, RZ, 0x7362, R22 ;  /* 0x00007362ffa57816 */ /* 0x000fe40000000016 */
[--C-:B------:R-:W-:Y:S01]  /*4bd0*/  PRMT R116, RZ, 0x5140, R8.reuse ;  /* 0x00005140ff747816 */ /* 0x100fe20000000008 */
[----:B------:R-:W-:Y:S01]  /*4be0*/  HMMA.16816.F32 R132, R176, R174, R132 ;  /* 0x000000aeb084723c */ /* 0x000fe20000001884 */
[----:B------:R-:W-:Y:S02]  /*4bf0*/  PRMT R117, RZ, 0x7362, R8 ;  /* 0x00007362ff757816 */ /* 0x000fe40000000008 */
[--C-:B------:R-:W-:Y:S02]  /*4c00*/  PRMT R168, RZ, 0x5140, R10.reuse ;  /* 0x00005140ffa87816 */ /* 0x100fe4000000000a */
[----:B------:R-:W-:-:S02]  /*4c10*/  PRMT R169, RZ, 0x7362, R10 ;  /* 0x00007362ffa97816 */ /* 0x000fc4000000000a */
[----:B------:R-:W-:Y:S01]  /*4c20*/  PRMT R114, RZ, 0x5140, R115 ;  /* 0x00005140ff727816 */ /* 0x000fe20000000073 */
[C---:B------:R-:W-:Y:S01]  /*4c30*/  HMMA.16816.F32 R140, R176.reuse, R170, R140 ;  /* 0x000000aab08c723c */ /* 0x040fe2000000188c */
[----:B------:R-:W-:Y:S02]  /*4c40*/  PRMT R24, RZ, 0x5140, R25 ;  /* 0x00005140ff187816 */ /* 0x000fe40000000019 */
[----:B------:R-:W-:Y:S02]  /*4c50*/  PRMT R115, RZ, 0x7362, R115 ;  /* 0x00007362ff737816 */ /* 0x000fe40000000073 */
[----:B------:R-:W-:Y:S02]  /*4c60*/  PRMT R25, RZ, 0x7362, R25 ;  /* 0x00007362ff197816 */ /* 0x000fe40000000019 */
[----:B------:R-:W-:Y:S01]  /*4c70*/  PRMT R112, RZ, 0x5140, R27 ;  /* 0x00005140ff707816 */ /* 0x000fe2000000001b */
[C---:B------:R-:W-:Y:S08]  /*4c80*/  HMMA.16816.F32 R148, R176.reuse, R166, R148 ;  /* 0x000000a6b094723c */ /* 0x040ff00000001894 */
[C---:B------:R-:W-:Y:S08]  /*4c90*/  HMMA.16816.F32 R152, R176.reuse, R164, R152 ;  /* 0x000000a4b098723c */ /* 0x040ff00000001898 */
[C---:B------:R-:W-:Y:S08]  /*4ca0*/  HMMA.16816.F32 R160, R176.reuse, R116, R160 ;  /* 0x00000074b0a0723c */ /* 0x040ff000000018a0 */
[----:B------:R-:W-:Y:S07]  /*4cb0*/  HMMA.16816.F32 R104, R176, R168, R104 ;  /* 0x000000a8b068723c */ /* 0x000fee0000001868 */
[----:B------:R-:W-:-:S02]  /*4cc0*/  PRMT R176, RZ, 0x5140, R4 ;  /* 0x00005140ffb07816 */ /* 0x000fc40000000004 */
[----:B------:R-:W-:Y:S02]  /*4cd0*/  PRMT R178, RZ, 0x7362, R4 ;  /* 0x00007362ffb27816 */ /* 0x000fe40000000004 */
[--C-:B------:R-:W-:Y:S02]  /*4ce0*/  PRMT R177, RZ, 0x5140, R5.reuse ;  /* 0x00005140ffb17816 */ /* 0x100fe40000000005 */
[----:B------:R-:W-:Y:S02]  /*4cf0*/  PRMT R179, RZ, 0x7362, R5 ;  /* 0x00007362ffb37816 */ /* 0x000fe40000000005 */
[--C-:B------:R-:W-:Y:S02]  /*4d00*/  PRMT R4, RZ, 0x5140, R6.reuse ;  /* 0x00005140ff047816 */ /* 0x100fe40000000006 */
[--C-:B------:R-:W-:Y:S02]  /*4d10*/  PRMT R5, RZ, 0x5140, R7.reuse ;  /* 0x00005140ff057816 */ /* 0x100fe40000000007 */
[----:B------:R-:W-:Y:S01]  /*4d20*/  PRMT R6, RZ, 0x7362, R6 ;  /* 0x00007362ff067816 */ /* 0x000fe20000000006 */
[----:B------:R-:W-:Y:S01]  /*4d30*/  HMMA.16816.F32 R100, R176, R2, R100 ;  /* 0x00000002b064723c */ /* 0x000fe20000001864 */
[----:B------:R-:W-:-:S07]  /*4d40*/  PRMT R7, RZ, 0x7362, R7 ;  /* 0x00007362ff077816 */ /* 0x000fce0000000007 */
[C---:B------:R-:W-:Y:S08]  /*4d50*/  HMMA.16816.F32 R96, R176.reuse, R174, R96 ;  /* 0x000000aeb060723c */ /* 0x040ff00000001860 */
[C---:B------:R-:W-:Y:S08]  /*4d60*/  HMMA.16816.F32 R92, R176.reuse, R172, R92 ;  /* 0x000000acb05c723c */ /* 0x040ff0000000185c */
[C---:B------:R-:W-:Y:S08]  /*4d70*/  HMMA.16816.F32 R88, R176.reuse, R170, R88 ;  /* 0x000000aab058723c */ /* 0x040ff00000001858 */
[C---:B------:R-:W-:Y:S08]  /*4d80*/  HMMA.16816.F32 R84, R176.reuse, R166, R84 ;  /* 0x000000a6b054723c */ /* 0x040ff00000001854 */
[C---:B------:R-:W-:Y:S08]  /*4d90*/  HMMA.16816.F32 R80, R176.reuse, R164, R80 ;  /* 0x000000a4b050723c */ /* 0x040ff00000001850 */
[C---:B------:R-:W-:Y:S08]  /*4da0*/  HMMA.16816.F32 R76, R176.reuse, R116, R76 ;  /* 0x00000074b04c723c */ /* 0x040ff0000000184c */
[----:B------:R-:W-:Y:S07]  /*4db0*/  HMMA.16816.F32 R72, R176, R168, R72 ;  /* 0x000000a8b048723c */ /* 0x000fee0000001848 */
[--C-:B------:R-:W-:Y:S01]  /*4dc0*/  PRMT R176, RZ, 0x5140, R12.reuse ;  /* 0x00005140ffb07816 */ /* 0x100fe2000000000c */
[----:B------:R-:W-:Y:S01]  /*4dd0*/  HMMA.16816.F32 R96, R4, R114, R96 ;  /* 0x000000720460723c */ /* 0x000fe20000001860 */
[----:B------:R-:W-:-:S02]  /*4de0*/  PRMT R178, RZ, 0x7362, R12 ;  /* 0x00007362ffb27816 */ /* 0x000fc4000000000c */
[--C-:B------:R-:W-:Y:S02]  /*4df0*/  PRMT R177, RZ, 0x5140, R13.reuse ;  /* 0x00005140ffb17816 */ /* 0x100fe4000000000d */
[----:B------:R-:W-:Y:S02]  /*4e00*/  PRMT R179, RZ, 0x7362, R13 ;  /* 0x00007362ffb37816 */ /* 0x000fe4000000000d */
[--C-:B------:R-:W-:Y:S01]  /*4e10*/  PRMT R12, RZ, 0x5140, R14.reuse ;  /* 0x00005140ff0c7816 */ /* 0x100fe2000000000e */
[----:B------:R-:W-:Y:S01]  /*4e20*/  HMMA.16816.F32 R92, R4, R24, R92 ;  /* 0x00000018045c723c */ /* 0x000fe2000000185c */
[--C-:B------:R-:W-:Y:S02]  /*4e30*/  PRMT R13, RZ, 0x5140, R15.reuse ;  /* 0x00005140ff0d7816 */ /* 0x100fe4000000000f */
[----:B------:R-:W-:Y:S02]  /*4e40*/  PRMT R14, RZ, 0x7362, R14 ;  /* 0x00007362ff0e7816 */ /* 0x000fe4000000000e */
[----:B------:R-:W-:-:S03]  /*4e50*/  PRMT R15, RZ, 0x7362, R15 ;  /* 0x00007362ff0f7816 */ /* 0x000fc6000000000f */
[C---:B------:R-:W-:Y:S08]  /*4e60*/  HMMA.16816.F32 R68, R176.reuse, R2, R68 ;  /* 0x00000002b044723c */ /* 0x040ff00000001844 */
[C---:B------:R-:W-:Y:S08]  /*4e70*/  HMMA.16816.F32 R64, R176.reuse, R174, R64 ;  /* 0x000000aeb040723c */ /* 0x040ff00000001840 */
[C---:B------:R-:W-:Y:S08]  /*4e80*/  HMMA.16816.F32 R60, R176.reuse, R172, R60 ;  /* 0x000000acb03c723c */ /* 0x040ff0000000183c */
[C---:B------:R-:W-:Y:S08]  /*4e90*/  HMMA.16816.F32 R56, R176.reuse, R170, R56 ;  /* 0x000000aab038723c */ /* 0x040ff00000001838 */
[C---:B------:R-:W-:Y:S08]  /*4ea0*/  HMMA.16816.F32 R52, R176.reuse, R166, R52 ;  /* 0x000000a6b034723c */ /* 0x040ff00000001834 */
[C---:B------:R-:W-:Y:S08]  /*4eb0*/  HMMA.16816.F32 R48, R176.reuse, R164, R48 ;  /* 0x000000a4b030723c */ /* 0x040ff00000001830 */
[C---:B------:R-:W-:Y:S08]  /*4ec0*/  HMMA.16816.F32 R44, R176.reuse, R116, R44 ;  /* 0x00000074b02c723c */ /* 0x040ff0000000182c */
[----:B------:R-:W-:Y:S07]  /*4ed0*/  HMMA.16816.F32 R40, R176, R168, R40 ;  /* 0x000000a8b028723c */ /* 0x000fee0000001828 */
[--C-:B-1----:R-:W-:Y:S01]  /*4ee0*/  PRMT R176, RZ, 0x5140, R16.reuse ;  /* 0x00005140ffb07816 */ /* 0x102fe20000000010 */
[----:B------:R-:W-:Y:S01]  /*4ef0*/  HMMA.16816.F32 R64, R12, R114, R64 ;  /* 0x000000720c40723c */ /* 0x000fe20000001840 */
[----:B------:R-:W-:-:S02]  /*4f00*/  PRMT R178, RZ, 0x7362, R16 ;  /* 0x00007362ffb27816 */ /* 0x000fc40000000010 */
[--C-:B------:R-:W-:Y:S02]  /*4f10*/  PRMT R177, RZ, 0x5140, R17.reuse ;  /* 0x00005140ffb17816 */ /* 0x100fe40000000011 */
[----:B------:R-:W-:Y:S02]  /*4f20*/  PRMT R179, RZ, 0x7362, R17 ;  /* 0x00007362ffb37816 */ /* 0x000fe40000000011 */
[--C-:B------:R-:W-:Y:S01]  /*4f30*/  PRMT R16, RZ, 0x5140, R113.reuse ;  /* 0x00005140ff107816 */ /* 0x100fe20000000071 */
[----:B------:R-:W-:Y:S01]  /*4f40*/  HMMA.16816.F32 R60, R12, R24, R60 ;  /* 0x000000180c3c723c */ /* 0x000fe2000000183c */
[----:B------:R-:W-:Y:S02]  /*4f50*/  PRMT R17, RZ, 0x7362, R113 ;  /* 0x00007362ff117816 */ /* 0x000fe40000000071 */
[----:B------:R-:W-:-:S05]  /*4f60*/  PRMT R113, RZ, 0x7362, R27 ;  /* 0x00007362ff717816 */ /* 0x000fca000000001b */
[C---:B------:R-:W-:Y:S07]  /*4f70*/  HMMA.16816.F32 R144, R176.reuse, R174, R144 ;  /* 0x000000aeb090723c */ /* 0x040fee0000001890 */
[----:B------:R-:W-:Y:S01]  /*4f80*/  PRMT R174, RZ, 0x7362, R118 ;  /* 0x00007362ffae7816 */ /* 0x000fe20000000076 */
[----:B------:R-:W-:Y:S01]  /*4f90*/  HMMA.16816.F32 R136, R176, R172, R136 ;  /* 0x000000acb088723c */ /* 0x000fe20000001888 */
[----:B------:R-:W-:-:S06]  /*4fa0*/  PRMT R175, RZ, 0x7362, R119 ;  /* 0x00007362ffaf7816 */ /* 0x000fcc0000000077 */
[----:B------:R-:W-:Y:S01]  /*4fb0*/  PRMT R172, RZ, 0x5140, R118 ;  /* 0x00005140ffac7816 */ /* 0x000fe20000000076 */
[----:B------:R-:W-:Y:S01]  /*4fc0*/  HMMA.16816.F32 R128, R176, R170, R128 ;  /* 0x000000aab080723c */ /* 0x000fe20000001880 */
[----:B------:R-:W-:-:S07]  /*4fd0*/  PRMT R173, RZ, 0x5140, R119 ;  /* 0x00005140ffad7816 */ /* 0x000fce0000000077 */
[C---:B------:R-:W-:Y:S08]  /*4fe0*/  HMMA.16816.F32 R32, R176.reuse, R166, R32 ;  /* 0x000000a6b020723c */ /* 0x040ff00000001820 */
[C---:B------:R-:W-:Y:S08]  /*4ff0*/  HMMA.16816.F32 R36, R176.reuse, R164, R36 ;  /* 0x000000a4b024723c */ /* 0x040ff00000001824 */
[C---:B------:R-:W-:Y:S08]  /*5000*/  HMMA.16816.F32 R120, R176.reuse, R116, R120 ;  /* 0x00000074b078723c */ /* 0x040ff00000001878 */
[C---:B------:R-:W-:Y:S07]  /*5010*/  HMMA.16816.F32 R156, R176.reuse, R2, R156 ;  /* 0x00000002b09c723c */ /* 0x040fee000000189c */
[--C-:B------:R-:W-:Y:S01]  /*5020*/  PRMT R2, RZ, 0x5140, R9.reuse ;  /* 0x00005140ff027816 */ /* 0x100fe20000000009 */
[----:B------:R-:W-:Y:S01]  /*5030*/  HMMA.16816.F32 R168, R176, R168, R108 ;  /* 0x000000a8b0a8723c */ /* 0x000fe2000000186c */
[----:B------:R-:W-:-:S06]  /*5040*/  PRMT R3, RZ, 0x7362, R9 ;  /* 0x00007362ff037816 */ /* 0x000fcc0000000009 */
[--C-:B------:R-:W-:Y:S01]  /*5050*/  PRMT R110, RZ, 0x5140, R21.reuse ;  /* 0x00005140ff6e7816 */ /* 0x100fe20000000015 */
[C---:B------:R-:W-:Y:S01]  /*5060*/  HMMA.16816.F32 R116, R172.reuse, R16, R124 ;  /* 0x00000010ac74723c */ /* 0x040fe2000000187c */
[----:B------:R-:W-:Y:S02]  /*5070*/  PRMT R111, RZ, 0x7362, R21 ;  /* 0x00007362ff6f7816 */ /* 0x000fe40000000015 */
[--C-:B------:R-:W-:Y:S02]  /*5080*/  PRMT R108, RZ, 0x5140, R23.reuse ;  /* 0x00005140ff6c7816 */ /* 0x100fe40000000017 */
[----:B------:R-:W-:Y:S02]  /*5090*/  PRMT R109, RZ, 0x7362, R23 ;  /* 0x00007362ff6d7816 */ /* 0x000fe40000000017 */
[--C-:B------:R-:W-:Y:S01]  /*50a0*/  PRMT R124, RZ, 0x5140, R11.reuse ;  /* 0x00005140ff7c7816 */ /* 0x100fe2000000000b */
[----:B------:R-:W-:Y:S01]  /*50b0*/  HMMA.16816.F32 R132, R172, R114, R132 ;  /* 0x00000072ac84723c */ /* 0x000fe20000001884 */
[----:B------:R-:W-:-:S02]  /*50c0*/  PRMT R125, RZ, 0x7362, R11 ;  /* 0x00007362ff7d7816 */ /* 0x000fc4000000000b */
[----:B------:R-:W1:Y:S05]  /*50d0*/  LDSM.16.M88.4 R8, [R186+0x1c000] ;  /* 0x01c00000ba08783b */ /* 0x000e6a0000000200 */
[C---:B------:R-:W-:Y:S08]  /*50e0*/  HMMA.16816.F32 R164, R172.reuse, R24, R28 ;  /* 0x00000018aca4723c */ /* 0x040ff0000000181c */
[C---:B------:R-:W-:Y:S08]  /*50f0*/  HMMA.16816.F32 R140, R172.reuse, R112, R140 ;  /* 0x00000070ac8c723c */ /* 0x040ff0000000188c */
[C---:B------:R-:W-:Y:S08]  /*5100*/  HMMA.16816.F32 R148, R172.reuse, R110, R148 ;  /* 0x0000006eac94723c */ /* 0x040ff00000001894 */
[C---:B------:R-:W-:Y:S08]  /*5110*/  HMMA.16816.F32 R152, R172.reuse, R108, R152 ;  /* 0x0000006cac98723c */ /* 0x040ff00000001898 */
[----:B------:R-:W-:Y:S01]  /*5120*/  HMMA.16816.F32 R160, R172, R2, R160 ;  /* 0x00000002aca0723c */ /* 0x000fe200000018a0 */
[----:B-1----:R-:W-:-:S02]  /*5130*/  PRMT R178, RZ, 0x5140, R10 ;  /* 0x00005140ffb27816 */ /* 0x002fc4000000000a */
[----:B------:R-:W-:-:S05]  /*5140*/  PRMT R179, RZ, 0x7362, R10 ;  /* 0x00007362ffb37816 */ /* 0x000fca000000000a */
[----:B------:R-:W-:Y:S07]  /*5150*/  HMMA.16816.F32 R104, R172, R124, R104 ;  /* 0x0000007cac68723c */ /* 0x000fee0000001868 */
[--C-:B------:R-:W-:Y:S01]  /*5160*/  PRMT R172, RZ, 0x5140, R18.reuse ;  /* 0x00005140ffac7816 */ /* 0x100fe20000000012 */
[----:B------:R-:W-:Y:S01]  /*5170*/  HMMA.16816.F32 R100, R4, R16, R100 ;  /* 0x000000100464723c */ /* 0x000fe20000001864 */
[----:B------:R-:W-:Y:S02]  /*5180*/  PRMT R174, RZ, 0x7362, R18 ;  /* 0x00007362ffae7816 */ /* 0x000fe40000000012 */
[----:B------:R-:W-:-:S02]  /*5190*/  PRMT R173, RZ, 0x5140, R19 ;  /* 0x00005140ffad7816 */ /* 0x000fc40000000013 */
[----:B------:R-:W-:-:S03]  /*51a0*/  PRMT R175, RZ, 0x7362, R19 ;  /* 0x00007362ffaf7816 */ /* 0x000fc60000000013 */
[C---:B------:R-:W-:Y:S08]  /*51b0*/  HMMA.16816.F32 R88, R4.reuse, R112, R88 ;  /* 0x000000700458723c */ /* 0x040ff00000001858 */
[C---:B------:R-:W-:Y:S08]  /*51c0*/  HMMA.16816.F32 R84, R4.reuse, R110, R84 ;  /* 0x0000006e0454723c */ /* 0x040ff00000001854 */
[C---:B------:R-:W-:Y:S08]  /*51d0*/  HMMA.16816.F32 R80, R4.reuse, R108, R80 ;  /* 0x0000006c0450723c */ /* 0x040ff00000001850 */
[C---:B------:R-:W-:Y:S08]  /*51e0*/  HMMA.16816.F32 R76, R4.reuse, R2, R76 ;  /* 0x00000002044c723c */ /* 0x040ff0000000184c */
[----:B------:R-:W-:Y:S01]  /*51f0*/  HMMA.16816.F32 R72, R4, R124, R72 ;  /* 0x0000007c0448723c */ /* 0x000fe20000001848 */
[----:B------:R-:W1:Y:S07]  /*5200*/  LDSM.16.M88.4 R4, [R194+0x18000] ;  /* 0x01800000c204783b */ /* 0x000e6e0000000200 */
[C---:B------:R-:W-:Y:S08]  /*5210*/  HMMA.16816.F32 R68, R12.reuse, R16, R68 ;  /* 0x000000100c44723c */ /* 0x040ff00000001844 */
[C---:B------:R-:W-:Y:S08]  /*5220*/  HMMA.16816.F32 R56, R12.reuse, R112, R56 ;  /* 0x000000700c38723c */ /* 0x040ff00000001838 */
[C---:B------:R-:W-:Y:S08]  /*5230*/  HMMA.16816.F32 R52, R12.reuse, R110, R52 ;  /* 0x0000006e0c34723c */ /* 0x040ff00000001834 */
[C---:B------:R-:W-:Y:S08]  /*5240*/  HMMA.16816.F32 R48, R12.reuse, R108, R48 ;  /* 0x0000006c0c30723c */ /* 0x040ff00000001830 */
[----:B------:R-:W-:Y:S01]  /*5250*/  HMMA.16816.F32 R44, R12, R2, R44 ;  /* 0x000000020c2c723c */ /* 0x000fe2000000182c */
[----:B-1----:R-:W-:-:S02]  /*5260*/  PRMT R188, RZ, 0x5140, R4 ;  /* 0x00005140ffbc7816 */ /* 0x002fc40000000004 */
[----:B------:R-:W-:Y:S02]  /*5270*/  PRMT R190, RZ, 0x7362, R4 ;  /* 0x00007362ffbe7816 */ /* 0x000fe40000000004 */
[--C-:B------:R-:W-:Y:S02]  /*5280*/  PRMT R189, RZ, 0x5140, R5.reuse ;  /* 0x00005140ffbd7816 */ /* 0x100fe40000000005 */
[----:B------:R-:W-:Y:S01]  /*5290*/  PRMT R191, RZ, 0x7362, R5 ;  /* 0x00007362ffbf7816 */ /* 0x000fe20000000005 */
[----:B------:R-:W-:Y:S01]  /*52a0*/  HMMA.16816.F32 R40, R12, R124, R40 ;  /* 0x0000007c0c28723c */ /* 0x000fe20000001828 */
[----:B------:R-:W1:Y:S07]  /*52b0*/  LDSM.16.M88.4 R12, [R186+0x1e000] ;  /* 0x01e00000ba0c783b */ /* 0x000e6e0000000200 */
[C---:B------:R-:W-:Y:S01]  /*52c0*/  HMMA.16816.F32 R20, R172.reuse, R114, R144 ;  /* 0x00000072ac14723c */ /* 0x040fe20000001890 */
[----:B------:R-:W-:Y:S07]  /*52d0*/  LDSM.16.M88.4 R144, [R194+0x1a000] ;  /* 0x01a00000c290783b */ /* 0x000fee0000000200 */
[C---:B------:R-:W-:Y:S01]  /*52e0*/  HMMA.16816.F32 R28, R172.reuse, R112, R128 ;  /* 0x00000070ac1c723c */ /* 0x040fe20000001880 */
[----:B------:R-:W2:Y:S04]  /*52f0*/  LDSM.16.M88.4 R112, [R186+0x22000] ;  /* 0x02200000ba70783b */ /* 0x000ea80000000200 */
[----:B------:R-:W-:Y:S03]  /*5300*/  LDSM.16.M88.4 R128, [R194+0x19000] ;  /* 0x01900000c280783b */ /* 0x000fe60000000200 */
[C---:B------:R-:W-:Y:S08]  /*5310*/  HMMA.16816.F32 R32, R172.reuse, R110, R32 ;  /* 0x0000006eac20723c */ /* 0x040ff00000001820 */
[C---:B------:R-:W-:Y:S01]  /*5320*/  HMMA.16816.F32 R36, R172.reuse, R108, R36 ;  /* 0x0000006cac24723c */ /* 0x040fe20000001824 */
[----:B------:R-:W3:Y:S07]  /*5330*/  LDSM.16.M88.4 R108, [R186+0x20000] ;  /* 0x02000000ba6c783b */ /* 0x000eee0000000200 */
[----:B------:R-:W-:Y:S01]  /*5340*/  HMMA.16816.F32 R16, R172, R16, R156 ;  /* 0x00000010ac10723c */ /* 0x000fe2000000189c */
[----:B------:R-:W4:Y:S01]  /*5350*/  LDSM.16.M88.4 R156, [R194+0x1b000] ;  /* 0x01b00000c29c783b */ /* 0x000f220000000200 */
[----:B-1----:R-:W-:-:S02]  /*5360*/  PRMT R176, RZ, 0x5140, R12 ;  /* 0x00005140ffb07816 */ /* 0x002fc4000000000c */
[----:B------:R-:W-:-:S04]  /*5370*/  PRMT R177, RZ, 0x7362, R12 ;  /* 0x00007362ffb17816 */ /* 0x000fc8000000000c */
[C---:B------:R-:W-:Y:S07]  /*5380*/  HMMA.16816.F32 R120, R172.reuse, R2, R120 ;  /* 0x00000002ac78723c */ /* 0x040fee0000001878 */
[--C-:B------:R-:W-:Y:S01]  /*5390*/  PRMT R2, RZ, 0x5140, R8.reuse ;  /* 0x00005140ff027816 */ /* 0x100fe20000000008 */
[----:B------:R-:W-:Y:S01]  /*53a0*/  HMMA.16816.F32 R24, R172, R24, R136 ;  /* 0x00000018ac18723c */ /* 0x000fe20000001888 */
[----:B------:R-:W-:Y:S02]  /*53b0*/  PRMT R3, RZ, 0x7362, R8 ;  /* 0x00007362ff037816 */ /* 0x000fe40000000008 */
[----:B--2---:R-:W-:-:S02]  /*53c0*/  PRMT R4, RZ, 0x5140, R112 ;  /* 0x00005140ff047816 */ /* 0x004fc40000000070 */
[----:B------:R-:W-:Y:S02]  /*53d0*/  PRMT R5, RZ, 0x7362, R112 ;  /* 0x00007362ff057816 */ /* 0x000fe40000000070 */
[--C-:B------:R-:W-:Y:S01]  /*53e0*/  PRMT R112, RZ, 0x5140, R113.reuse ;  /* 0x00005140ff707816 */ /* 0x100fe20000000071 */
[----:B------:R-:W-:Y:S01]  /*53f0*/  HMMA.16816.F32 R124, R172, R124, R168 ;  /* 0x0000007cac7c723c */ /* 0x000fe200000018a8 */
[----:B------:R-:W-:-:S06]  /*5400*/  PRMT R113, RZ, 0x7362, R113 ;  /* 0x00007362ff717816 */ /* 0x000fcc0000000071 */
[--C-:B------:R-:W-:Y:S01]  /*5410*/  PRMT R174, RZ, 0x5140, R14.reuse ;  /* 0x00005140ffae7816 */ /* 0x100fe2000000000e */
[C---:B------:R-:W-:Y:S01]  /*5420*/  HMMA.16816.F32 R136, R188.reuse, R176, R164 ;  /* 0x000000b0bc88723c */ /* 0x040fe200000018a4 */
[----:B------:R-:W-:Y:S02]  /*5430*/  PRMT R175, RZ, 0x7362, R14 ;  /* 0x00007362ffaf7816 */ /* 0x000fe4000000000e */
[--C-:B---3--:R-:W-:Y:S02]  /*5440*/  PRMT R172, RZ, 0x5140, R108.reuse ;  /* 0x00005140ffac7816 */ /* 0x108fe4000000006c */
[----:B------:R-:W-:Y:S02]  /*5450*/  PRMT R173, RZ, 0x7362, R108 ;  /* 0x00007362ffad7816 */ /* 0x000fe4000000006c */
[--C-:B------:R-:W-:Y:S01]  /*5460*/  PRMT R170, RZ, 0x5140, R110.reuse ;  /* 0x00005140ffaa7816 */ /* 0x100fe2000000006e */
        /* <DEDUP_REMOVED lines=15> */
[----:B------:R-:W-:Y:S01]  /*5560*/  HMMA.16816.F32 R148, R188, R172, R148 ;  /* 0x000000acbc94723c */ /* 0x000fe20000001894 */
[----:B------:R-:W-:-:S02]  /*5570*/  PRMT R129, RZ, 0x5140, R131 ;  /* 0x00005140ff817816 */ /* 0x000fc40000000083 */
[----:B------:R-:W-:Y:S02]  /*5580*/  PRMT R130, RZ, 0x7362, R130 ;  /* 0x00007362ff827816 */ /* 0x000fe40000000082 */
[----:B------:R-:W-:-:S03]  /*5590*/  PRMT R131, RZ, 0x7362, R131 ;  /* 0x00007362ff837816 */ /* 0x000fc60000000083 */
[C---:B------:R-:W-:Y:S08]  /*55a0*/  HMMA.16816.F32 R152, R188.reuse, R170, R152 ;  /* 0x000000aabc98723c */ /* 0x040ff00000001898 */
[C---:B------:R-:W-:Y:S08]  /*55b0*/  HMMA.16816.F32 R160, R188.reuse, R4, R160 ;  /* 0x00000004bca0723c */ /* 0x040ff000000018a0 */
[----:B------:R-:W-:Y:S07]  /*55c0*/  HMMA.16816.F32 R104, R188, R168, R104 ;  /* 0x000000a8bc68723c */ /* 0x000fee0000001868 */
[--C-:B----4-:R-:W-:Y:S01]  /*55d0*/  PRMT R188, RZ, 0x5140, R156.reuse ;  /* 0x00005140ffbc7816 */ /* 0x110fe2000000009c */
        /* <DEDUP_REMOVED lines=27> */
[-C--:B------:R-:W-:Y:S08]  /*5790*/  HMMA.16816.F32 R44, R164, R4.reuse, R44 ;  /* 0x00000004a42c723c */ /* 0x080ff0000000182c */
[----:B------:R-:W-:Y:S07]  /*57a0*/  HMMA.16816.F32 R120, R188, R4, R120 ;  /* 0x00000004bc78723c */ /* 0x000fee0000001878 */
[----:B------:R-:W-:Y:S01]  /*57b0*/  PRMT R4, RZ, 0x5140, R6 ;  /* 0x00005140ff047816 */ /* 0x000fe20000000006 */
[----:B------:R-:W-:Y:S01]  /*57c0*/  HMMA.16816.F32 R68, R164, R2, R68 ;  /* 0x00000002a444723c */ /* 0x000fe20000001844 */
[----:B------:R-:W-:-:S02]  /*57d0*/  PRMT R5, RZ, 0x5140, R7 ;  /* 0x00005140ff057816 */ /* 0x000fc40000000007 */
[----:B------:R-:W-:Y:S02]  /*57e0*/  PRMT R6, RZ, 0x7362, R6 ;  /* 0x00007362ff067816 */ /* 0x000fe40000000006 */
[----:B------:R-:W-:-:S03]  /*57f0*/  PRMT R7, RZ, 0x7362, R7 ;  /* 0x00007362ff077816 */ /* 0x000fc60000000007 */
[C---:B------:R-:W-:Y:S08]  /*5800*/  HMMA.16816.F32 R64, R164.reuse, R178, R64 ;  /* 0x000000b2a440723c */ /* 0x040ff00000001840 */
[C---:B------:R-:W-:Y:S08]  /*5810*/  HMMA.16816.F32 R60, R164.reuse, R176, R60 ;  /* 0x000000b0a43c723c */ /* 0x040ff0000000183c */
[C---:B------:R-:W-:Y:S08]  /*5820*/  HMMA.16816.F32 R56, R164.reuse, R174, R56 ;  /* 0x000000aea438723c */ /* 0x040ff00000001838 */
[----:B------:R-:W-:Y:S08]  /*5830*/  HMMA.16816.F32 R40, R164, R168, R40 ;  /* 0x000000a8a428723c */ /* 0x000ff00000001828 */
[C---:B------:R-:W-:Y:S08]  /*5840*/  HMMA.16816.F32 R164, R188.reuse, R178, R20 ;  /* 0x000000b2bca4723c */ /* 0x040ff00000001814 */
[C---:B------:R-:W-:Y:S07]  /*5850*/  HMMA.16816.F32 R20, R188.reuse, R176, R24 ;  /* 0x000000b0bc14723c */ /* 0x040fee0000001818 */
[--C-:B------:R-:W-:Y:S01]  /*5860*/  PRMT R24, RZ, 0x5140, R9.reuse ;  /* 0x00005140ff187816 */ /* 0x100fe20000000009 */
[----:B------:R-:W-:Y:S01]  /*5870*/  HMMA.16816.F32 R168, R188, R168, R124 ;  /* 0x000000a8bca8723c */ /* 0x000fe2000000187c */
[----:B------:R-:W-:-:S02]  /*5880*/  PRMT R25, RZ, 0x7362, R9 ;  /* 0x00007362ff197816 */ /* 0x000fc40000000009 */
[--C-:B------:R-:W-:Y:S02]  /*5890*/  PRMT R26, RZ, 0x5140, R11.reuse ;  /* 0x00005140ff1a7816 */ /* 0x100fe4000000000b */
[----:B------:R-:W-:Y:S02]  /*58a0*/  PRMT R27, RZ, 0x7362, R11 ;  /* 0x00007362ff1b7816 */ /* 0x000fe4000000000b */
[----:B------:R-:W-:Y:S01]  /*58b0*/  LDSM.16.M88.4 R8, [R185+0x1c000] ;  /* 0x01c00000b908783b */ /* 0x000fe20000000200 */
[----:B------:R-:W-:Y:S07]  /*58c0*/  HMMA.16816.F32 R16, R188, R2, R16 ;  /* 0x00000002bc10723c */ /* 0x000fee0000001810 */
[--C-:B------:R-:W-:Y:S01]  /*58d0*/  PRMT R2, RZ, 0x5140, R15.reuse ;  /* 0x00005140ff027816 */ /* 0x100fe2000000000f */
[----:B------:R-:W-:Y:S01]  /*58e0*/  HMMA.16816.F32 R124, R4, R24, R116 ;  /* 0x00000018047c723c */ /* 0x000fe20000001874 */
[----:B------:R-:W-:-:S06]  /*58f0*/  PRMT R3, RZ, 0x7362, R15 ;  /* 0x00007362ff037816 */ /* 0x000fcc000000000f */
[--C-:B------:R-:W-:Y:S01]  /*5900*/  PRMT R118, RZ, 0x5140, R13.reuse ;  /* 0x00005140ff767816 */ /* 0x100fe2000000000d */
[----:B------:R-:W-:Y:S01]  /*5910*/  HMMA.16816.F32 R132, R4, R26, R132 ;  /* 0x0000001a0484723c */ /* 0x000fe20000001884 */
[----:B------:R-:W-:Y:S02]  /*5920*/  PRMT R119, RZ, 0x7362, R13 ;  /* 0x00007362ff777816 */ /* 0x000fe4000000000d */
[--C-:B------:R-:W-:Y:S01]  /*5930*/  PRMT R116, RZ, 0x5140, R115.reuse ;  /* 0x00005140ff747816 */ /* 0x100fe20000000073 */
[----:B------:R-:W1:Y:S01]  /*5940*/  LDSM.16.M88.4 R12, [R185+0x1e000] ;  /* 0x01e00000b90c783b */ /* 0x000e620000000200 */
[----:B------:R-:W-:-:S03]  /*5950*/  PRMT R117, RZ, 0x7362, R115 ;  /* 0x00007362ff757816 */ /* 0x000fc60000000073 */
[C---:B------:R-:W-:Y:S08]  /*5960*/  HMMA.16816.F32 R136, R4.reuse, R118, R136 ;  /* 0x000000760488723c */ /* 0x040ff00000001888 */
[C---:B------:R-:W-:Y:S08]  /*5970*/  HMMA.16816.F32 R140, R4.reuse, R2, R140 ;  /* 0x00000002048c723c */ /* 0x040ff0000000188c */
[C---:B------:R-:W-:Y:S08]  /*5980*/  HMMA.16816.F32 R148, R4.reuse, R108, R148 ;  /* 0x0000006c0494723c */ /* 0x040ff00000001894 */
[C---:B------:R-:W-:Y:S08]  /*5990*/  HMMA.16816.F32 R152, R4.reuse, R110, R152 ;  /* 0x0000006e0498723c */ /* 0x040ff00000001898 */
[----:B------:R-:W-:Y:S01]  /*59a0*/  HMMA.16816.F32 R160, R4, R112, R160 ;  /* 0x0000007004a0723c */ /* 0x000fe200000018a0 */
[----:B-1----:R-:W-:-:S02]  /*59b0*/  PRMT R178, RZ, 0x5140, R12 ;  /* 0x00005140ffb27816 */ /* 0x002fc4000000000c */
[----:B------:R-:W-:-:S05]  /*59c0*/  PRMT R179, RZ, 0x7362, R12 ;  /* 0x00007362ffb37816 */ /* 0x000fca000000000c */
[----:B------:R-:W-:Y:S01]  /*59d0*/  HMMA.16816.F32 R104, R4, R116, R104 ;  /* 0x000000740468723c */ /* 0x000fe20000001868 */
[----:B------:R-:W1:Y:S01]  /*59e0*/  LDSM.16.M88.4 R4, [R193+0x18000] ;  /* 0x01800000c104783b */ /* 0x000e620000000200 */
[--C-:B------:R-:W-:Y:S02]  /*59f0*/  PRMT R176, RZ, 0x5140, R14.reuse ;  /* 0x00005140ffb07816 */ /* 0x100fe4000000000e */
[----:B------:R-:W-:Y:S02]  /*5a00*/  PRMT R177, RZ, 0x7362, R14 ;  /* 0x00007362ffb17816 */ /* 0x000fe4000000000e */
[--C-:B------:R-:W-:Y:S02]  /*5a10*/  PRMT R12, RZ, 0x5140, R13.reuse ;  /* 0x00005140ff0c7816 */ /* 0x100fe4000000000d */
[----:B------:R-:W-:Y:S01]  /*5a20*/  HMMA.16816.F32 R28, R188, R174, R28 ;  /* 0x000000aebc1c723c */ /* 0x000fe2000000181c */
[----:B------:R-:W-:-:S07]  /*5a30*/  PRMT R13, RZ, 0x7362, R13 ;  /* 0x00007362ff0d7816 */ /* 0x000fce000000000d */
[C---:B------:R-:W-:Y:S08]  /*5a40*/  HMMA.16816.F32 R84, R128.reuse, R108, R84 ;  /* 0x0000006c8054723c */ /* 0x040ff00000001854 */
[C---:B------:R-:W-:Y:S08]  /*5a50*/  HMMA.16816.F32 R80, R128.reuse, R110, R80 ;  /* 0x0000006e8050723c */ /* 0x040ff00000001850 */
[----:B------:R-:W-:Y:S08]  /*5a60*/  HMMA.16816.F32 R76, R128, R112, R76 ;  /* 0x00000070804c723c */ /* 0x000ff0000000184c */
[----:B------:R-:W-:Y:S01]  /*5a70*/  HMMA.16816.F32 R52, R144, R108, R52 ;  /* 0x0000006c9034723c */ /* 0x000fe20000001834 */
[----:B-1----:R-:W-:-:S02]  /*5a80*/  PRMT R188, RZ, 0x5140, R4 ;  /* 0x00005140ffbc7816 */ /* 0x002fc40000000004 */
[----:B------:R-:W-:Y:S02]  /*5a90*/  PRMT R190, RZ, 0x7362, R4 ;  /* 0x00007362ffbe7816 */ /* 0x000fe40000000004 */
[--C-:B------:R-:W-:Y:S02]  /*5aa0*/  PRMT R189, RZ, 0x5140, R5.reuse ;  /* 0x00005140ffbd7816 */ /* 0x100fe40000000005 */
[----:B------:R-:W-:Y:S01]  /*5ab0*/  PRMT R191, RZ, 0x7362, R5 ;  /* 0x00007362ffbf7816 */ /* 0x000fe20000000005 */
[C---:B------:R-:W-:Y:S08]  /*5ac0*/  HMMA.16816.F32 R48, R144.reuse, R110, R48 ;  /* 0x0000006e9030723c */ /* 0x040ff00000001830 */
[----:B------:R-:W-:Y:S08]  /*5ad0*/  HMMA.16816.F32 R44, R144, R112, R44 ;  /* 0x00000070902c723c */ /* 0x000ff0000000182c */
[C---:B------:R-:W-:Y:S08]  /*5ae0*/  HMMA.16816.F32 R32, R156.reuse, R108, R32 ;  /* 0x0000006c9c20723c */ /* 0x040ff00000001820 */
[C---:B------:R-:W-:Y:S01]  /*5af0*/  HMMA.16816.F32 R36, R156.reuse, R110, R36 ;  /* 0x0000006e9c24723c */ /* 0x040fe20000001824 */
[----:B------:R-:W1:Y:S07]  /*5b00*/  LDSM.16.M88.4 R108, [R185+0x22000] ;  /* 0x02200000b96c783b */ /* 0x000e6e0000000200 */
[----:B------:R-:W-:Y:S01]  /*5b10*/  HMMA.16816.F32 R120, R156, R112, R120 ;  /* 0x000000709c78723c */ /* 0x000fe20000001878 */
[----:B------:R-:W2:Y:S07]  /*5b20*/  LDSM.16.M88.4 R112, [R185+0x20000] ;  /* 0x02000000b970783b */ /* 0x000eae0000000200 */
        /* <DEDUP_REMOVED lines=9> */
[----:B------:R-:W1:Y:S01]  /*5bc0*/  LDSM.16.M88.4 R128, [R193+0x19000] ;  /* 0x01900000c180783b */ /* 0x000e620000000200 */
[--C-:B--2---:R-:W-:Y:S02]  /*5bd0*/  PRMT R174, RZ, 0x5140, R112.reuse ;  /* 0x00005140ffae7816 */ /* 0x104fe40000000070 */
[----:B------:R-:W-:Y:S02]  /*5be0*/  PRMT R175, RZ, 0x7362, R112 ;  /* 0x00007362ffaf7816 */ /* 0x000fe40000000070 */
[----:B------:R-:W-:-:S02]  /*5bf0*/  PRMT R4, RZ, 0x5140, R114 ;  /* 0x00005140ff047816 */ /* 0x000fc40000000072 */
[C---:B------:R-:W-:Y:S01]  /*5c00*/  HMMA.16816.F32 R68, R144.reuse, R24, R68 ;  /* 0x000000189044723c */ /* 0x040fe20000001844 */
[----:B------:R-:W-:Y:S02]  /*5c10*/  PRMT R5, RZ, 0x7362, R114 ;  /* 0x00007362ff057816 */ /* 0x000fe40000000072 */
[----:B------:R-:W-:Y:S02]  /*5c20*/  PRMT R112, RZ, 0x5140, R113 ;  /* 0x00005140ff707816 */ /* 0x000fe40000000071 */
[----:B------:R-:W-:Y:S02]  /*5c30*/  PRMT R114, RZ, 0x5140, R115 ;  /* 0x00005140ff727816 */ /* 0x000fe40000000073 */
[----:B------:R-:W-:Y:S01]  /*5c40*/  PRMT R113, RZ, 0x7362, R113 ;  /* 0x00007362ff717816 */ /* 0x000fe20000000071 */
[----:B------:R-:W-:Y:S01]  /*5c50*/  HMMA.16816.F32 R64, R144, R26, R64 ;  /* 0x0000001a9040723c */ /* 0x000fe20000001840 */
[----:B------:R-:W-:-:S07]  /*5c60*/  PRMT R115, RZ, 0x7362, R115 ;  /* 0x00007362ff737816 */ /* 0x000fce0000000073 */
[C---:B------:R-:W-:Y:S08]  /*5c70*/  HMMA.16816.F32 R60, R144.reuse, R118, R60 ;  /* 0x00000076903c723c */ /* 0x040ff0000000183c */
[C---:B------:R-:W-:Y:S08]  /*5c80*/  HMMA.16816.F32 R56, R144.reuse, R2, R56 ;  /* 0x000000029038723c */ /* 0x040ff00000001838 */
[----:B------:R-:W-:Y:S01]  /*5c90*/  HMMA.16816.F32 R40, R144, R116, R40 ;  /* 0x000000749028723c */ /* 0x000fe20000001828 */
[----:B------:R-:W2:Y:S07]  /*5ca0*/  LDSM.16.M88.4 R144, [R193+0x1a000] ;  /* 0x01a00000c190783b */ /* 0x000eae0000000200 */
[C---:B------:R-:W-:Y:S08]  /*5cb0*/  HMMA.16816.F32 R16, R156.reuse, R24, R16 ;  /* 0x000000189c10723c */ /* 0x040ff00000001810 */
[C---:B------:R-:W-:Y:S08]  /*5cc0*/  HMMA.16816.F32 R20, R156.reuse, R118, R20 ;  /* 0x000000769c14723c */ /* 0x040ff00000001814 */
[C---:B------:R-:W-:Y:S07]  /*5cd0*/  HMMA.16816.F32 R24, R156.reuse, R26, R164 ;  /* 0x0000001a9c18723c */ /* 0x040fee00000018a4 */
[--C-:B------:R-:W-:Y:S01]  /*5ce0*/  PRMT R164, RZ, 0x5140, R10.reuse ;  /* 0x00005140ffa47816 */ /* 0x100fe2000000000a */
[----:B------:R-:W-:Y:S01]  /*5cf0*/  HMMA.16816.F32 R28, R156, R2, R28 ;  /* 0x000000029c1c723c */ /* 0x000fe2000000181c */
[----:B------:R-:W-:-:S06]  /*5d00*/  PRMT R165, RZ, 0x7362, R10 ;  /* 0x00007362ffa57816 */ /* 0x000fcc000000000a */
[--C-:B------:R-:W-:Y:S01]  /*5d10*/  PRMT R2, RZ, 0x5140, R108.reuse ;  /* 0x00005140ff027816 */ /* 0x100fe2000000006c */
[----:B------:R-:W-:Y:S01]  /*5d20*/  HMMA.16816.F32 R116, R156, R116, R168 ;  /* 0x000000749c74723c */ /* 0x000fe200000018a8 */
[----:B------:R-:W3:Y:S01]  /*5d30*/  LDSM.16.M88.4 R156, [R193+0x1b000] ;  /* 0x01b00000c19c783b */ /* 0x000ee20000000200 */
[----:B------:R-:W-:Y:S02]  /*5d40*/  PRMT R3, RZ, 0x7362, R108 ;  /* 0x00007362ff037816 */ /* 0x000fe4000000006c */
[--C-:B------:R-:W-:Y:S02]  /*5d50*/  PRMT R108, RZ, 0x5140, R109.reuse ;  /* 0x00005140ff6c7816 */ /* 0x100fe4000000006d */
[----:B------:R-:W-:Y:S02]  /*5d60*/  PRMT R109, RZ, 0x7362, R109 ;  /* 0x00007362ff6d7816 */ /* 0x000fe4000000006d */
[--C-:B------:R-:W-:Y:S01]  /*5d70*/  PRMT R168, RZ, 0x5140, R8.reuse ;  /* 0x00005140ffa87816 */ /* 0x100fe20000000008 */
        /* <DEDUP_REMOVED lines=9> */
[----:B-1----:R-:W-:-:S02]  /*5e10*/  PRMT R188, RZ, 0x5140, R128 ;  /* 0x00005140ffbc7816 */ /* 0x002fc40000000080 */
[----:B------:R-:W-:Y:S02]  /*5e20*/  PRMT R190, RZ, 0x7362, R128 ;  /* 0x00007362ffbe7816 */ /* 0x000fe40000000080 */
[--C-:B------:R-:W-:Y:S02]  /*5e30*/  PRMT R189, RZ, 0x5140, R129.reuse ;  /* 0x00005140ffbd7816 */ /* 0x100fe40000000081 */
[----:B------:R-:W-:Y:S02]  /*5e40*/  PRMT R191, RZ, 0x7362, R129 ;  /* 0x00007362ffbf7816 */ /* 0x000fe40000000081 */
[--C-:B------:R-:W-:Y:S02]  /*5e50*/  PRMT R128, RZ, 0x5140, R15.reuse ;  /* 0x00005140ff807816 */ /* 0x100fe4000000000f */
        /* <DEDUP_REMOVED lines=9> */
[----:B--2---:R-:W-:-:S02]  /*5ef0*/  PRMT R188, RZ, 0x5140, R144 ;  /* 0x00005140ffbc7816 */ /* 0x004fc40000000090 */
        /* <DEDUP_REMOVED lines=13> */
[----:B---3--:R-:W-:-:S02]  /*5fd0*/  PRMT R188, RZ, 0x5140, R156 ;  /* 0x00005140ffbc7816 */ /* 0x008fc4000000009c */
[----:B------:R-:W-:Y:S02]  /*5fe0*/  PRMT R190, RZ, 0x7362, R156 ;  /* 0x00007362ffbe7816 */ /* 0x000fe4000000009c */
[--C-:B------:R-:W-:Y:S02]  /*5ff0*/  PRMT R189, RZ, 0x5140, R157.reuse ;  /* 0x00005140ffbd7816 */ /* 0x100fe4000000009d */
[----:B------:R-:W-:Y:S02]  /*6000*/  PRMT R191, RZ, 0x7362, R157 ;  /* 0x00007362ffbf7816 */ /* 0x000fe4000000009d */
[--C-:B------:R-:W-:Y:S02]  /*6010*/  PRMT R156, RZ, 0x5140, R9.reuse ;  /* 0x00005140ff9c7816 */ /* 0x100fe40000000009 */
[----:B------:R-:W-:Y:S02]  /*6020*/  PRMT R157, RZ, 0x7362, R9 ;  /* 0x00007362ff9d7816 */ /* 0x000fe40000000009 */
[----:B------:R-:W1:Y:S01]  /*6030*/  LDSM.16.M88.4 R8, [R184+0x1c000] ;  /* 0x01c00000b808783b */ /* 0x000e620000000200 */
[C---:B------:R-:W-:Y:S07]  /*6040*/  HMMA.16816.F32 R36, R188.reuse, R4, R36 ;  /* 0x00000004bc24723c */ /* 0x040fee0000001824 */
[----:B------:R-:W-:Y:S01]  /*6050*/  PRMT R4, RZ, 0x5140, R6 ;  /* 0x00005140ff047816 */ /* 0x000fe20000000006 */
[----:B------:R-:W-:Y:S01]  /*6060*/  HMMA.16816.F32 R32, R188, R174, R32 ;  /* 0x000000aebc20723c */ /* 0x000fe20000001820 */
[----:B------:R-:W-:-:S02]  /*6070*/  PRMT R5, RZ, 0x5140, R7 ;  /* 0x00005140ff057816 */ /* 0x000fc40000000007 */
[----:B------:R-:W-:Y:S02]  /*6080*/  PRMT R6, RZ, 0x7362, R6 ;  /* 0x00007362ff067816 */ /* 0x000fe40000000006 */
[----:B------:R-:W-:-:S03]  /*6090*/  PRMT R7, RZ, 0x7362, R7 ;  /* 0x00007362ff077816 */ /* 0x000fc60000000007 */
[C---:B------:R-:W-:Y:S08]  /*60a0*/  HMMA.16816.F32 R172, R188.reuse, R172, R116 ;  /* 0x000000acbcac723c */ /* 0x040ff00000001874 */
[----:B------:R-:W-:Y:S08]  /*60b0*/  HMMA.16816.F32 R28, R188, R176, R28 ;  /* 0x000000b0bc1c723c */ /* 0x000ff0000000181c */
        /* <DEDUP_REMOVED lines=12> */
[----:B------:R-:W-:-:S03]  /*6180*/  PRMT R7, RZ, 0x7362, R131 ;  /* 0x00007362ff077816 */ /* 0x000fc60000000083 */
[----:B------:R-:W-:Y:S01]  /*6190*/  HMMA.16816.F32 R24, R188, R178, R20 ;  /* 0x000000b2bc18723c */ /* 0x000fe20000001814 */
[----:B------:R-:W-:Y:S07]  /*61a0*/  LDSM.16.M88.4 R20, [R184+0x1e000] ;  /* 0x01e00000b814783b */ /* 0x000fee0000000200 */
        /* <DEDUP_REMOVED lines=10> */
[----:B------:R-:W-:Y:S01]  /*6250*/  PRMT R6, RZ, 0x7362, R146 ;  /* 0x00007362ff067816 */ /* 0x000fe20000000092 */
[----:B------:R-:W2:Y:S01]  /*6260*/  LDSM.16.M88.4 R16, [R192+0x18000] ;  /* 0x01800000c010783b */ /* 0x000ea20000000200 */
[----:B------:R-:W-:-:S02]  /*6270*/  PRMT R5, RZ, 0x5140, R147 ;  /* 0x00005140ff057816 */ /* 0x000fc40000000093 */
[----:B------:R-:W-:-:S03]  /*6280*/  PRMT R7, RZ, 0x7362, R147 ;  /* 0x00007362ff077816 */ /* 0x000fc60000000093 */
[----:B------:R-:W-:Y:S07]  /*6290*/  HMMA.16816.F32 R120, R188, R2, R120 ;  /* 0x00000002bc78723c */ /* 0x000fee0000001878 */
[--C-:B-1----:R-:W-:Y:S01]  /*62a0*/  PRMT R2, RZ, 0x5140, R8.reuse ;  /* 0x00005140ff027816 */ /* 0x102fe20000000008 */
[----:B------:R-:W-:Y:S01]  /*62b0*/  HMMA.16816.F32 R68, R4, R156, R68 ;  /* 0x0000009c0444723c */ /* 0x000fe20000001844 */
[----:B------:R-:W-:Y:S02]  /*62c0*/  PRMT R3, RZ, 0x7362, R8 ;  /* 0x00007362ff037816 */ /* 0x000fe40000000008 */
[----:B------:R-:W-:-:S02]  /*62d0*/  PRMT R8, RZ, 0x5140, R9 ;  /* 0x00005140ff087816 */ /* 0x000fc40000000009 */
[----:B------:R-:W-:-:S03]  /*62e0*/  PRMT R9, RZ, 0x7362, R9 ;  /* 0x00007362ff097816 */ /* 0x000fc60000000009 */
[C---:B------:R-:W-:Y:S08]  /*62f0*/  HMMA.16816.F32 R64, R4.reuse, R144, R64 ;  /* 0x000000900440723c */ /* 0x040ff00000001840 */
[C---:B------:R-:W-:Y:S08]  /*6300*/  HMMA.16816.F32 R60, R4.reuse, R12, R60 ;  /* 0x0000000c043c723c */ /* 0x040ff0000000183c */
[----:B------:R-:W-:Y:S01]  /*6310*/  HMMA.16816.F32 R56, R4, R128, R56 ;  /* 0x000000800438723c */ /* 0x000fe20000001838 */
[----:B--2---:R-:W-:-:S02]  /*6320*/  PRMT R176, RZ, 0x5140, R16 ;  /* 0x00005140ffb07816 */ /* 0x004fc40000000010 */
[----:B------:R-:W-:Y:S02]  /*6330*/  PRMT R178, RZ, 0x7362, R16 ;  /* 0x00007362ffb27816 */ /* 0x000fe40000000010 */
[----:B------:R-:W-:-:S03]  /*6340*/  PRMT R177, RZ, 0x5140, R17 ;  /* 0x00005140ffb17816 */ /* 0x000fc60000000011 */
[----:B------:R-:W-:Y:S01]  /*6350*/  HMMA.16816.F32 R52, R4, R112, R52 ;  /* 0x000000700434723c */ /* 0x000fe20000001834 */
[----:B------:R-:W-:-:S07]  /*6360*/  PRMT R179, RZ, 0x7362, R17 ;  /* 0x00007362ffb37816 */ /* 0x000fce0000000011 */
[C---:B------:R-:W-:Y:S08]  /*6370*/  HMMA.16816.F32 R48, R4.reuse, R114, R48 ;  /* 0x000000720430723c */ /* 0x040ff00000001830 */
[C---:B------:R-:W-:Y:S08]  /*6380*/  HMMA.16816.F32 R44, R4.reuse, R108, R44 ;  /* 0x0000006c042c723c */ /* 0x040ff0000000182c */
[----:B------:R-:W-:Y:S07]  /*6390*/  HMMA.16816.F32 R40, R4, R110, R40 ;  /* 0x0000006e0428723c */ /* 0x000fee0000001828 */
[--C-:B------:R-:W-:Y:S01]  /*63a0*/  PRMT R4, RZ, 0x5140, R158.reuse ;  /* 0x00005140ff047816 */ /* 0x100fe2000000009e */
[----:B------:R-:W-:Y:S01]  /*63b0*/  HMMA.16816.F32 R124, R176, R2, R124 ;  /* 0x00000002b07c723c */ /* 0x000fe2000000187c */
[----:B------:R-:W-:-:S02]  /*63c0*/  PRMT R6, RZ, 0x7362, R158 ;  /* 0x00007362ff067816 */ /* 0x000fc4000000009e */
[--C-:B------:R-:W-:Y:S02]  /*63d0*/  PRMT R5, RZ, 0x5140, R159.reuse ;  /* 0x00005140ff057816 */ /* 0x100fe4000000009f */
[----:B------:R-:W-:-:S07]  /*63e0*/  PRMT R7, RZ, 0x7362, R159 ;  /* 0x00007362ff077816 */ /* 0x000fce000000009f */
[C---:B------:R-:W-:Y:S01]  /*63f0*/  HMMA.16816.F32 R128, R4.reuse, R128, R28 ;  /* 0x000000800480723c */ /* 0x040fe2000000181c */
[----:B------:R-:W1:Y:S07]  /*6400*/  LDSM.16.M88.4 R28, [R184+0x22000] ;  /* 0x02200000b81c783b */ /* 0x000e6e0000000200 */
[C---:B------:R-:W-:Y:S08]  /*6410*/  HMMA.16816.F32 R32, R4.reuse, R112, R32 ;  /* 0x000000700420723c */ /* 0x040ff00000001820 */
[C---:B------:R-:W-:Y:S01]  /*6420*/  HMMA.16816.F32 R36, R4.reuse, R114, R36 ;  /* 0x000000720424723c */ /* 0x040fe20000001824 */
[----:B------:R-:W2:Y:S07]  /*6430*/  LDSM.16.M88.4 R112, [R184+0x20000] ;  /* 0x02000000b870783b */ /* 0x000eae0000000200 */
[C---:B------:R-:W-:Y:S01]  /*6440*/  HMMA.16816.F32 R136, R4.reuse, R12, R24 ;  /* 0x0000000c0488723c */ /* 0x040fe20000001818 */
[----:B------:R-:W3:Y:S04]  /*6450*/  LDSM.16.M88.4 R24, [R192+0x19000] ;  /* 0x01900000c018783b */ /* 0x000ee80000000200 */
[----:B------:R-:W4:Y:S03]  /*6460*/  LDSM.16.M88.4 R12, [R192+0x1a000] ;  /* 0x01a00000c00c783b */ /* 0x000f260000000200 */
[C---:B------:R-:W-:Y:S08]  /*6470*/  HMMA.16816.F32 R120, R4.reuse, R108, R120 ;  /* 0x0000006c0478723c */ /* 0x040ff00000001878 */
[----:B------:R-:W-:Y:S01]  /*6480*/  HMMA.16816.F32 R156, R4, R156, R168 ;  /* 0x0000009c049c723c */ /* 0x000fe200000018a8 */
[----:B-1----:R-:W-:-:S02]  /*6490*/  PRMT R16, RZ, 0x5140, R30 ;  /* 0x00005140ff107816 */ /* 0x002fc4000000001e */
[----:B------:R-:W-:Y:S02]  /*64a0*/  PRMT R17, RZ, 0x7362, R30 ;  /* 0x00007362ff117816 */ /* 0x000fe4000000001e */
[----:B------:R-:W-:Y:S02]  /*64b0*/  PRMT R30, RZ, 0x5140, R31 ;  /* 0x00005140ff1e7816 */ /* 0x000fe4000000001f */
[--C-:B------:R-:W-:Y:S01]  /*64c0*/  PRMT R170, RZ, 0x5140, R22.reuse ;  /* 0x00005140ffaa7816 */ /* 0x100fe20000000016 */
[----:B------:R-:W-:Y:S01]  /*64d0*/  HMMA.16816.F32 R144, R4, R144, R164 ;  /* 0x000000900490723c */ /* 0x000fe200000018a4 */
[----:B------:R-:W-:Y:S02]  /*64e0*/  PRMT R171, RZ, 0x7362, R22 ;  /* 0x00007362ffab7816 */ /* 0x000fe40000000016 */
[--C-:B------:R-:W-:Y:S02]  /*64f0*/  PRMT R22, RZ, 0x5140, R23.reuse ;  /* 0x00005140ff167816 */ /* 0x100fe40000000017 */
[----:B------:R-:W-:-:S02]  /*6500*/  PRMT R23, RZ, 0x7362, R23 ;  /* 0x00007362ff177816 */ /* 0x000fc40000000017 */
[----:B------:R-:W-:Y:S01]  /*6510*/  PRMT R164, RZ, 0x5140, R28 ;  /* 0x00005140ffa47816 */ /* 0x000fe2000000001c */
[----:B------:R-:W-:Y:S01]  /*6520*/  HMMA.16816.F32 R108, R4, R110, R172 ;  /* 0x0000006e046c723c */ /* 0x000fe200000018ac */
[----:B------:R-:W1:Y:S01]  /*6530*/  LDSM.16.M88.4 R4, [R192+0x1b000] ;  /* 0x01b00000c004783b */ /* 0x000e620000000200 */
[--C-:B--2---:R-:W-:Y:S02]  /*6540*/  PRMT R168, RZ, 0x5140, R112.reuse ;  /* 0x00005140ffa87816 */ /* 0x104fe40000000070 */
[----:B------:R-:W-:Y:S02]  /*6550*/  PRMT R169, RZ, 0x7362, R112 ;  /* 0x00007362ffa97816 */ /* 0x000fe40000000070 */
[----:B------:R-:W-:Y:S02]  /*6560*/  PRMT R166, RZ, 0x5140, R114 ;  /* 0x00005140ffa67816 */ /* 0x000fe40000000072 */
[--C-:B------:R-:W-:Y:S01]  /*6570*/  PRMT R174, RZ, 0x5140, R10.reuse ;  /* 0x00005140ffae7816 */ /* 0x100fe2000000000a */
[----:B------:R-:W-:Y:S01]  /*6580*/  HMMA.16816.F32 R140, R176, R170, R140 ;  /* 0x000000aab08c723c */ /* 0x000fe2000000188c */
[----:B------:R-:W-:-:S02]  /*6590*/  PRMT R175, RZ, 0x7362, R10 ;  /* 0x00007362ffaf7816 */ /* 0x000fc4000000000a */
[--C-:B------:R-:W-:Y:S02]  /*65a0*/  PRMT R172, RZ, 0x5140, R20.reuse ;  /* 0x00005140ffac7816 */ /* 0x100fe40000000014 */
[----:B------:R-:W-:Y:S02]  /*65b0*/  PRMT R173, RZ, 0x7362, R20 ;  /* 0x00007362ffad7816 */ /* 0x000fe40000000014 */
[----:B------:R-:W-:Y:S01]  /*65c0*/  PRMT R167, RZ, 0x7362, R114 ;  /* 0x00007362ffa77816 */ /* 0x000fe20000000072 */
[----:B------:R-:W-:Y:S01]  /*65d0*/  HMMA.16816.F32 R132, R176, R174, R132 ;  /* 0x000000aeb084723c */ /* 0x000fe20000001884 */
[----:B------:R-:W-:Y:S02]  /*65e0*/  PRMT R165, RZ, 0x7362, R28 ;  /* 0x00007362ffa57816 */ /* 0x000fe4000000001c */
[----:B------:R-:W-:Y:S02]  /*65f0*/  PRMT R10, RZ, 0x5140, R11 ;  /* 0x00005140ff0a7816 */ /* 0x000fe4000000000b */
        /* <DEDUP_REMOVED lines=10> */
[----:B------:R-:W-:Y:S02]  /*66a0*/  PRMT R29, RZ, 0x7362, R29 ;  /* 0x00007362ff1d7816 */ /* 0x000fe4000000001d */
[----:B------:R-:W-:Y:S01]  /*66b0*/  PRMT R31, RZ, 0x7362, R31 ;  /* 0x00007362ff1f7816 */ /* 0x000fe2000000001f */
        /* <DEDUP_REMOVED lines=42> */
[----:B------:R-:W-:Y:S01]  /*6960*/  IADD3 R4, P3, R205, UR7, RZ ;  /* 0x00000007cd047c10 */ /* 0x000fe2000ff7e0ff */
[----:B------:R-:W-:Y:S03]  /*6970*/  HMMA.16816.F32 R88, R24, R22, R88 ;  /* 0x000000161858723c */ /* 0x000fe60000001858 */
[----:B------:R-:W-:-:S05]  /*6980*/  IADD3.X R5, R204, UR8, RZ, P3, !PT ;  /* 0x00000008cc057c10 */ /* 0x000fca0009ffe4ff */
[C---:B------:R-:W-:Y:S07]  /*6990*/  HMMA.16816.F32 R156, R176.reuse, R2, R156 ;  /* 0x00000002b09c723c */ /* 0x040fee000000189c */
[----:B------:R-:W-:Y:S01]  /*69a0*/  SEL R2, RZ, 0x10, P2 ;  /* 0x00000010ff027807 */ /* 0x000fe20001000000 */
[----:B------:R-:W-:Y:S03]  /*69b0*/  HMMA.16816.F32 R36, R176, R166, R36 ;  /* 0x000000a6b024723c */ /* 0x000fe60000001824 */
[----:B------:R-:W-:-:S04]  /*69c0*/  SEL R2, R2, RZ, !P1 ;  /* 0x000000ff02027207 */ /* 0x000fc80004800000 */
[----:B------:R-:W-:Y:S01]  /*69d0*/  ISETP.NE.U32.AND P1, PT, R2, RZ, PT ;  /* 0x000000ff0200720c */ /* 0x000fe20003f25070 */
[----:B------:R-:W-:Y:S01]  /*69e0*/  HMMA.16816.F32 R120, R176, R164, R120 ;  /* 0x000000a4b078723c */ /* 0x000fe20000001878 */
[----:B------:R-:W-:Y:S02]  /*69f0*/  IADD3 R2, P4, R203, UR7, RZ ;  /* 0x00000007cb027c10 */ /* 0x000fe4000ff9e0ff */
[--C-:B------:R-:W-:Y:S02]  /*6a00*/  PRMT R166, RZ, 0x7362, R18.reuse ;  /* 0x00007362ffa67816 */ /* 0x100fe40000000012 */
[--C-:B------:R-:W-:Y:S02]  /*6a10*/  PRMT R167, RZ, 0x7362, R19.reuse ;  /* 0x00007362ffa77816 */ /* 0x100fe40000000013 */
[----:B------:R-:W-:Y:S01]  /*6a20*/  PRMT R164, RZ, 0x5140, R18 ;  /* 0x00005140ffa47816 */ /* 0x000fe20000000012 */
[----:B------:R-:W-:Y:S01]  /*6a30*/  HMMA.16816.F32 R84, R24, R112, R84 ;  /* 0x000000701854723c */ /* 0x000fe20000001854 */
[----:B------:R-:W-:-:S02]  /*6a40*/  PRMT R165, RZ, 0x5140, R19 ;  /* 0x00005140ffa57816 */ /* 0x000fc40000000013 */
[----:B------:R-:W-:-:S05]  /*6a50*/  IADD3.X R3, R202, UR8, RZ, P4, !PT ;  /* 0x00000008ca037c10 */ /* 0x000fca000a7fe4ff */
[C---:B------:R-:W-:Y:S08]  /*6a60*/  HMMA.16816.F32 R80, R24.reuse, R114, R80 ;  /* 0x000000721850723c */ /* 0x040ff00000001850 */
[C---:B------:R-:W-:Y:S08]  /*6a70*/  HMMA.16816.F32 R76, R24.reuse, R28, R76 ;  /* 0x0000001c184c723c */ /* 0x040ff0000000184c */
[----:B------:R-:W-:Y:S07]  /*6a80*/  HMMA.16816.F32 R72, R24, R30, R72 ;  /* 0x0000001e1848723c */ /* 0x000fee0000001848 */
[----:B------:R-:W-:Y:S01]  /*6a90*/  IMAD R27, R200, 0x4000, R182 ;  /* 0x00004000c81b7824 */ /* 0x000fe200078e02b6 */
[----:B------:R-:W-:Y:S01]  /*6aa0*/  HMMA.16816.F32 R108, R176, R16, R108 ;  /* 0x00000010b06c723c */ /* 0x000fe2000000186c */
[----:B------:R-:W-:-:S03]  /*6ab0*/  IADD3 R24, P4, R207, UR7, RZ ;  /* 0x00000007cf187c10 */ /* 0x000fc6000ff9e0ff */
[----:B------:R-:W-:Y:S01]  /*6ac0*/  @!PT LDS RZ, [RZ] ;  /* 0x00000000fffff984 */ /* 0x000fe20000000800 */
[----:B------:R-:W-:Y:S01]  /*6ad0*/  @!PT LDS RZ, [RZ] ;  /* 0x00000000fffff984 */ /* 0x000fe20000000800 */
[----:B------:R-:W-:Y:S01]  /*6ae0*/  @!PT LDS RZ, [RZ] ;  /* 0x00000000fffff984 */ /* 0x000fe20000000800 */
[----:B------:R1:W-:Y:S01]  /*6af0*/  LDGSTS.E.BYPASS.128 [R27], [R2.64], P1 ;  /* 0x00000000021b7fae */ /* 0x0003e20008901c4c */
[----:B------:R-:W-:-:S03]  /*6b00*/  IADD3.X R25, R206, UR8, RZ, P4, !PT ;  /* 0x00000008ce197c10 */ /* 0x000fc6000a7fe4ff */
[C---:B------:R-:W-:Y:S07]  /*6b10*/  HMMA.16816.F32 R16, R164.reuse, R20, R116 ;  /* 0x00000014a410723c */ /* 0x040fee0000001874 */
[C---:B------:R-:W-:Y:S01]  /*6b20*/  IMAD R117, R200.reuse, 0x4000, R181 ;  /* 0x00004000c8757824 */ /* 0x040fe200078e02b5 */
[----:B-1----:R-:W-:Y:S01]  /*6b30*/  IADD3 R2, P3, R209, UR7, RZ ;  /* 0x00000007d1027c10 */ /* 0x002fe2000ff7e0ff */
[C---:B------:R-:W-:Y:S01]  /*6b40*/  IMAD R119, R200.reuse, 0x4000, R180 ;  /* 0x00004000c8777824 */ /* 0x040fe200078e02b4 */
[----:B------:R-:W-:Y:S01]  /*6b50*/  LEA R27, R200, 0x8000, 0xf ;  /* 0x00008000c81b7811 */ /* 0x000fe200078e78ff */
[----:B------:R-:W-:Y:S01]  /*6b60*/  HMMA.16816.F32 R124, R164, R8, R124 ;  /* 0x00000008a47c723c */ /* 0x000fe2000000187c */
[----:B------:R1:W-:Y:S01]  /*6b70*/  LDGSTS.E.BYPASS.128 [R117], [R4.64], P1 ;  /* 0x0000000004757fae */ /* 0x0003e20008901c4c */
[----:B------:R-:W-:-:S03]  /*6b80*/  IADD3.X R3, R208, UR8, RZ, P3, !PT ;  /* 0x00000008d0037c10 */ /* 0x000fc60009ffe4ff */
[----:B------:R2:W-:Y:S03]  /*6b90*/  LDGSTS.E.BYPASS.128 [R119], [R24.64], P1 ;  /* 0x0000000018777fae */ /* 0x0005e60008901c4c */
[----:B------:R-:W-:Y:S01]  /*6ba0*/  HMMA.16816.F32 R132, R164, R10, R132 ;  /* 0x0000000aa484723c */ /* 0x000fe20000001884 */
[----:B-1----:R-:W-:Y:S01]  /*6bb0*/  IADD3 R4, P3, R231, UR7, RZ ;  /* 0x00000007e7047c10 */ /* 0x002fe2000ff7e0ff */
[----:B------:R-:W-:-:S06]  /*6bc0*/  IMAD.IADD R117, R182, 0x1, R27 ;  /* 0x00000001b6757824 */ /* 0x000fcc00078e021b */
[----:B------:R-:W-:Y:S01]  /*6bd0*/  HMMA.16816.F32 R140, R164, R22, R140 ;  /* 0x00000016a48c723c */ /* 0x000fe2000000188c */
[----:B--2---:R-:W-:Y:S01]  /*6be0*/  IADD3 R24, P4, R233, UR7, RZ ;  /* 0x00000007e9187c10 */ /* 0x004fe2000ff9e0ff */
[----:B------:R-:W-:Y:S01]  /*6bf0*/  IMAD.IADD R119, R181, 0x1, R27 ;  /* 0x00000001b5777824 */ /* 0x000fe200078e021b */
[----:B------:R-:W-:Y:S02]  /*6c00*/  IADD3.X R5, R230, UR8, RZ, P3, !PT ;  /* 0x00000008e6057c10 */ /* 0x000fe40009ffe4ff */
[----:B------:R-:W-:-:S03]  /*6c10*/  IADD3.X R25, R232, UR8, RZ, P4, !PT ;  /* 0x00000008e8197c10 */ /* 0x000fc6000a7fe4ff */
[C---:B------:R-:W-:Y:S08]  /*6c20*/  HMMA.16816.F32 R148, R164.reuse, R112, R148 ;  /* 0x00000070a494723c */ /* 0x040ff00000001894 */
[C---:B------:R-:W-:Y:S08]  /*6c30*/  HMMA.16816.F32 R152, R164.reuse, R114, R152 ;  /* 0x00000072a498723c */ /* 0x040ff00000001898 */
[C---:B------:R-:W-:Y:S08]  /*6c40*/  HMMA.16816.F32 R160, R164.reuse, R28, R160 ;  /* 0x0000001ca4a0723c */ /* 0x040ff000000018a0 */
[----:B------:R-:W-:Y:S07]  /*6c50*/  HMMA.16816.F32 R104, R164, R30, R104 ;  /* 0x0000001ea468723c */ /* 0x000fee0000001868 */
[----:B------:R-:W-:Y:S01]  /*6c60*/  IMAD R165, R200, 0x4000, R0 ;  /* 0x00004000c8a57824 */ /* 0x000fe200078e0200 */
[----:B------:R-:W-:Y:S01]  /*6c70*/  HMMA.16816.F32 R68, R12, R8, R68 ;  /* 0x000000080c44723c */ /* 0x000fe20000001844 */
[----:B------:R-:W-:-:S03]  /*6c80*/  IMAD.IADD R167, R0, 0x1, R27 ;  /* 0x0000000100a77824 */ /* 0x000fc600078e021b */
[----:B------:R1:W-:Y:S04]  /*6c90*/  LDGSTS.E.BYPASS.128 [R165], [R2.64], P1 ;  /* 0x0000000002a57fae */ /* 0x0003e80008901c4c */
[----:B------:R-:W0:Y:S01]  /*6ca0*/  LDGDEPBAR ;  /* 0x00000000000079af */ /* 0x000e220000000000 */
[----:B------:R-:W-:Y:S03]  /*6cb0*/  HMMA.16816.F32 R64, R12, R10, R64 ;  /* 0x0000000a0c40723c */ /* 0x000fe60000001840 */
[----:B------:R2:W-:Y:S01]  /*6cc0*/  LDGSTS.E.BYPASS.128 [R117], [R4.64], P1 ;  /* 0x0000000004757fae */ /* 0x0005e20008901c4c */
[----:B-1----:R-:W-:Y:S01]  /*6cd0*/  IADD3 R2, P3, R235, UR7, RZ ;  /* 0x00000007eb027c10 */ /* 0x002fe2000ff7e0ff */
[----:B------:R-:W-:-:S02]  /*6ce0*/  IMAD.IADD R165, R180, 0x1, R27 ;  /* 0x00000001b4a57824 */ /* 0x000fc400078e021b */
[----:B------:R1:W-:Y:S01]  /*6cf0*/  LDGSTS.E.BYPASS.128 [R119], [R24.64], P1 ;  /* 0x0000000018777fae */ /* 0x0003e20008901c4c */
[----:B------:R-:W-:Y:S01]  /*6d00*/  HMMA.16816.F32 R60, R12, R20, R60 ;  /* 0x000000140c3c723c */ /* 0x000fe2000000183c */
[----:B------:R-:W-:Y:S02]  /*6d10*/  IADD3.X R3, R234, UR8, RZ, P3, !PT ;  /* 0x00000008ea037c10 */ /* 0x000fe40009ffe4ff */
[----:B--2---:R-:W-:-:S03]  /*6d20*/  IADD3 R4, P4, R237, UR7, RZ ;  /* 0x00000007ed047c10 */ /* 0x004fc6000ff9e0ff */
[----:B------:R2:W-:Y:S01]  /*6d30*/  LDGSTS.E.BYPASS.128 [R165], [R2.64], P1 ;  /* 0x0000000002a57fae */ /* 0x0005e20008901c4c */
[--C-:B------:R-:W-:Y:S01]  /*6d40*/  IMAD.IADD R117, R198, 0x1, R27.reuse ;  /* 0x00000001c6757824 */ /* 0x100fe200078e021b */
[C---:B------:R-:W-:Y:S01]  /*6d50*/  HMMA.16816.F32 R56, R12.reuse, R22, R56 ;  /* 0x000000160c38723c */ /* 0x040fe20000001838 */
[----:B------:R-:W-:Y:S02]  /*6d60*/  IADD3.X R5, R236, UR8, RZ, P4, !PT ;  /* 0x00000008ec057c10 */ /* 0x000fe4000a7fe4ff */
[----:B-1----:R-:W-:Y:S01]  /*6d70*/  IADD3 R24, P3, R239, UR7, RZ ;  /* 0x00000007ef187c10 */ /* 0x002fe2000ff7e0ff */
[----:B------:R-:W-:Y:S02]  /*6d80*/  IMAD.IADD R119, R197, 0x1, R27 ;  /* 0x00000001c5777824 */ /* 0x000fe400078e021b */
[----:B------:R1:W-:Y:S01]  /*6d90*/  LDGSTS.E.BYPASS.128 [R167], [R4.64], P1 ;  /* 0x0000000004a77fae */ /* 0x0003e20008901c4c */
[----:B------:R-:W-:Y:S01]  /*6da0*/  IADD3.X R25, R238, UR8, RZ, P3, !PT ;  /* 0x00000008ee197c10 */ /* 0x000fe20009ffe4ff */
[----:B------:R-:W-:Y:S01]  /*6db0*/  HMMA.16816.F32 R52, R12, R112, R52 ;  /* 0x000000700c34723c */ /* 0x000fe20000001834 */
[----:B--2---:R-:W-:-:S04]  /*6dc0*/  IADD3 R2, P3, R241, UR7, RZ ;  /* 0x00000007f1027c10 */ /* 0x004fc8000ff7e0ff */
[----:B------:R-:W-:-:S03]  /*6dd0*/  IADD3.X R3, R240, UR8, RZ, P3, !PT ;  /* 0x00000008f0037c10 */ /* 0x000fc60009ffe4ff */
[----:B------:R-:W-:Y:S01]  /*6de0*/  HMMA.16816.F32 R48, R12, R114, R48 ;  /* 0x000000720c30723c */ /* 0x000fe20000001830 */
[----:B------:R-:W-:Y:S02]  /*6df0*/  ISETP.LE.AND P3, PT, R201, UR6, PT ;  /* 0x00000006c9007c0c */ /* 0x000fe4000bf63270 */
[----:B-1----:R-:W-:-:S04]  /*6e00*/  IADD3 R4, P4, R243, UR7, RZ ;  /* 0x00000007f3047c10 */ /* 0x002fc8000ff9e0ff */
[----:B------:R-:W-:Y:S01]  /*6e10*/  IADD3.X R5, R242, UR8, RZ, P4, !PT ;  /* 0x00000008f2057c10 */ /* 0x000fe2000a7fe4ff */
[C---:B------:R-:W-:Y:S08]  /*6e20*/  HMMA.16816.F32 R44, R12.reuse, R28, R44 ;  /* 0x0000001c0c2c723c */ /* 0x040ff0000000182c */
[----:B------:R-:W-:Y:S07]  /*6e30*/  HMMA.16816.F32 R40, R12, R30, R40 ;  /* 0x0000001e0c28723c */ /* 0x000fee0000001828 */
[----:B------:R-:W-:Y:S01]  /*6e40*/  IADD3 R12, P5, R245, UR7, RZ ;  /* 0x00000007f50c7c10 */ /* 0x000fe2000ffbe0ff */
[--C-:B------:R-:W-:Y:S01]  /*6e50*/  IMAD.IADD R15, R199, 0x1, R27.reuse ;  /* 0x00000001c70f7824 */ /* 0x100fe200078e021b */
[C---:B------:R-:W-:Y:S01]  /*6e60*/  HMMA.16816.F32 R144, R176.reuse, R174, R144 ;  /* 0x000000aeb090723c */ /* 0x040fe20000001890 */
[----:B------:R-:W-:Y:S01]  /*6e70*/  IMAD.IADD R27, R196, 0x1, R27 ;  /* 0x00000001c41b7824 */ /* 0x000fe200078e021b */
[----:B------:R-:W-:Y:S01]  /*6e80*/  IADD3.X R13, R244, UR8, RZ, P5, !PT ;  /* 0x00000008f40d7c10 */ /* 0x000fe2000affe4ff */
[----:B------:R-:W-:Y:S01]  /*6e90*/  UIADD3 UR7, UP1, UR7, 0x80, URZ ;  /* 0x0000008007077890 */ /* 0x000fe2000ff3e03f */
[----:B------:R1:W-:Y:S03]  /*6ea0*/  LDGSTS.E.BYPASS.128 [R15], [R24.64], P1 ;  /* 0x00000000180f7fae */ /* 0x0003e60008901c4c */
[----:B------:R-:W-:Y:S01]  /*6eb0*/  UIADD3.X UR8, URZ, UR8, URZ, UP1, !UPT ;  /* 0x000000083f087290 */ /* 0x000fe20008ffe43f */
[----:B------:R1:W-:Y:S01]  /*6ec0*/  LDGSTS.E.BYPASS.128 [R117], [R2.64], P1 ;  /* 0x0000000002757fae */ /* 0x0003e20008901c4c */
[C---:B------:R-:W-:Y:S03]  /*6ed0*/  HMMA.16816.F32 R136, R176.reuse, R172, R136 ;  /* 0x000000acb088723c */ /* 0x040fe60000001888 */
[----:B------:R2:W-:Y:S04]  /*6ee0*/  LDGSTS.E.BYPASS.128 [R119], [R4.64], P1 ;  /* 0x0000000004777fae */ /* 0x0005e80008901c4c */
[----:B------:R1:W-:Y:S01]  /*6ef0*/  LDGSTS.E.BYPASS.128 [R27], [R12.64], P1 ;  /* 0x000000000c1b7fae */ /* 0x0003e20008901c4c */
[----:B------:R-:W-:Y:S01]  /*6f00*/  HMMA.16816.F32 R128, R176, R170, R128 ;  /* 0x000000aab080723c */ /* 0x000fe20000001880 */
[----:B------:R-:W-:-:S02]  /*6f10*/  PLOP3.LUT P1, PT, P0, PT, PT, 0x80, 0x0 ;  /* 0x000000000000781c */ /* 0x000fc4000072f070 */
[----:B------:R-:W0:Y:S01]  /*6f20*/  LDGDEPBAR ;  /* 0x00000000000079af */ /* 0x000e220000000000 */
[----:B------:R-:W-:Y:S02]  /*6f30*/  PLOP3.LUT P0, PT, P2, PT, PT, 0x8, 0x0 ;  /* 0x000000000000781c */ /* 0x000fe4000170e170 */
[--C-:B--2---:R-:W-:Y:S02]  /*6f40*/  PRMT R4, RZ, 0x5140, R6.reuse ;  /* 0x00005140ff047816 */ /* 0x104fe40000000006 */
[----:B------:R-:W-:Y:S01]  /*6f50*/  HMMA.16816.F32 R32, R176, R168, R32 ;  /* 0x000000a8b020723c */ /* 0x000fe20000001820 */
[--C-:B------:R-:W-:Y:S02]  /*6f60*/  PRMT R5, RZ, 0x5140, R7.reuse ;  /* 0x00005140ff057816 */ /* 0x100fe40000000007 */
[----:B------:R-:W-:Y:S02]  /*6f70*/  PRMT R6, RZ, 0x7362, R6 ;  /* 0x00007362ff067816 */ /* 0x000fe40000000006 */
[----:B------:R-:W-:-:S07]  /*6f80*/  PRMT R7, RZ, 0x7362, R7 ;  /* 0x00007362ff077816 */ /* 0x000fce0000000007 */
[----:B------:R-:W-:Y:S01]  /*6f90*/  HMMA.16816.F32 R156, R4, R8, R156 ;  /* 0x00000008049c723c */ /* 0x000fe2000000189c */
[----:B------:R-:W-:-:S07]  /*6fa0*/  DEPBAR.LE SB0, 0x2 ;  /* 0x000080800000791a */ /* 0x000fce0000000000 */
[C---:B------:R-:W-:Y:S08]  /*6fb0*/  HMMA.16816.F32 R144, R4.reuse, R10, R144 ;  /* 0x0000000a0490723c */ /* 0x040ff00000001890 */
[C---:B------:R-:W-:Y:S08]  /*6fc0*/  HMMA.16816.F32 R136, R4.reuse, R20, R136 ;  /* 0x000000140488723c */ /* 0x040ff00000001888 */
[C---:B------:R-:W-:Y:S08]  /*6fd0*/  HMMA.16816.F32 R128, R4.reuse, R22, R128 ;  /* 0x000000160480723c */ /* 0x040ff00000001880 */
[C---:B------:R-:W-:Y:S08]  /*6fe0*/  HMMA.16816.F32 R32, R4.reuse, R112, R32 ;  /* 0x000000700420723c */ /* 0x040ff00000001820 */
[C---:B------:R-:W-:Y:S08]  /*6ff0*/  HMMA.16816.F32 R36, R4.reuse, R114, R36 ;  /* 0x000000720424723c */ /* 0x040ff00000001824 */
[C---:B------:R-:W-:Y:S08]  /*7000*/  HMMA.16816.F32 R120, R4.reuse, R28, R120 ;  /* 0x0000001c0478723c */ /* 0x040ff00000001878 */
[----:B------:R-:W-:Y:S01]  /*7010*/  HMMA.16816.F32 R108, R4, R30, R108 ;  /* 0x0000001e046c723c */ /* 0x000fe2000000186c */
[----:B------:R-:W-:Y:S06]  /*7020*/  BAR.SYNC.DEFER_BLOCKING 0x0 ;  /* 0x0000000000007b1d */ /* 0x000fec0000010000 */
[----:B-1----:R-:W-:Y:S01]  /*7030*/  @P3 CALL.REL.NOINC `(.L_x_2) ;  /* 0x0000001000003944 */ /* 0x002fe20003c00000 */
[----:B------:R-:W-:Y:S05]  /*7040*/  BRA `(.L_x_3) ;  /* 0xffffb39000007947 */ /* 0x000fea000383ffff */
.L_x_2:
[----:B------:R-:W-:-:S04]  /*7050*/  NOP ;  /* 0x0000000000007918 */ /* 0x000fc80000000000 */
[----:B------:R-:W-:-:S12]  /*7060*/  NOP ;  /* 0x0000000000007918 */ /* 0x000fd80000000000 */
[----:B------:R-:W-:Y:S02]  /*7070*/  F2FP.PACK_AB R110, R111, R110 ;  /* 0x0000006e6f6e723e */ /* 0x000fe400000000ff */
[----:B------:R-:W-:-:S02]  /*7080*/  F2FP.PACK_AB R108, R109, R108 ;  /* 0x0000006c6d6c723e */ /* 0x000fc400000000ff */
[----:B------:R-:W-:Y:S02]  /*7090*/  F2FP.PACK_AB R122, R123, R122 ;  /* 0x0000007a7b7a723e */ /* 0x000fe400000000ff */
[----:B------:R-:W-:Y:S02]  /*70a0*/  F2FP.PACK_AB R120, R121, R120 ;  /* 0x000000787978723e */ /* 0x000fe400000000ff */
[----:B------:R-:W-:Y:S02]  /*70b0*/  F2FP.PACK_AB R0, R39, R38 ;  /* 0x000000262700723e */ /* 0x000fe400000000ff */
[----:B------:R-:W-:Y:S02]  /*70c0*/  F2FP.PACK_AB R2, R37, R36 ;  /* 0x000000242502723e */ /* 0x000fe400000000ff */
        /* <DEDUP_REMOVED lines=58> */
.L_x_1:
[----:B------:R-:W1:Y:S01]  /*7470*/  S2R R6, SR_TID.X ;  /* 0x0000000000067919 */ /* 0x000e620000002100 */
[----:B------:R-:W-:-:S04]  /*7480*/  DEPBAR.LE SB0, 0x0 ;  /* 0x000080000000791a */ /* 0x000fc80000000000 */
[----:B------:R-:W2:Y:S01]  /*7490*/  S2R R4, SR_TID.X ;  /* 0x0000000000047919 */ /* 0x000ea20000002100 */
[C---:B------:R-:W-:Y:S01]  /*74a0*/  IMAD.SHL.U32 R5, R251.reuse, 0x8, RZ ;  /* 0x00000008fb057824 */ /* 0x040fe200078e00ff */
[----:B------:R-:W-:Y:S01]  /*74b0*/  LOP3.LUT R252, R252, 0x10, RZ, 0xc0, !PT ;  /* 0x00000010fcfc7812 */ /* 0x000fe200078ec0ff */
[----:B------:R-:W-:Y:S02]  /*74c0*/  IMAD.SHL.U32 R251, R251, 0x2, RZ ;  /* 0x00000002fbfb7824 */ /* 0x000fe400078e00ff */
[----:B------:R-:W-:Y:S01]  /*74d0*/  IMAD.MOV.U32 R73, RZ, RZ, c[0x0][0x18c] ;  /* 0x00006300ff497624 */ /* 0x000fe200078e00ff */
[----:B------:R-:W-:Y:S01]  /*74e0*/  LOP3.LUT R59, R246, 0xf8, R5, 0xf8, !PT ;  /* 0x000000f8f63b7812 */ /* 0x000fe200078ef805 */
[----:B------:R-:W-:Y:S01]  /*74f0*/  IMAD.MOV.U32 R75, RZ, RZ, 0x2 ;  /* 0x00000002ff4b7424 */ /* 0x000fe200078e00ff */
[----:B------:R-:W-:Y:S01]  /*7500*/  LOP3.LUT R251, R248, 0x6, R251, 0xf8, !PT ;  /* 0x00000006f8fb7812 */ /* 0x000fe200078ef8fb */
[----:B------:R-:W-:Y:S01]  /*7510*/  BAR.SYNC.DEFER_BLOCKING 0x0 ;  /* 0x0000000000007b1d */ /* 0x000fe20000010000 */
[----:B------:R-:W-:-:S02]  /*7520*/  ISETP.GE.AND P0, PT, R59, c[0x0][0x17c], PT ;  /* 0x00005f003b007a0c */ /* 0x000fc40003f06270 */
[----:B-1----:R-:W-:-:S04]  /*7530*/  LOP3.LUT R6, R6, 0x1f, RZ, 0xc0, !PT ;  /* 0x0000001f06067812 */ /* 0x002fc800078ec0ff */
[----:B------:R-:W-:Y:S02]  /*7540*/  LEA.HI R252, R6, R252, RZ, 0x1e ;  /* 0x000000fc06fc7211 */ /* 0x000fe400078ff0ff */
[----:B--2---:R-:W-:-:S03]  /*7550*/  SHF.R.U32.HI R4, RZ, 0x5, R4 ;  /* 0x00000005ff047819 */ /* 0x004fc60000011604 */
[----:B------:R-:W-:Y:S01]  /*7560*/  IMAD R251, R252, 0x108, R251 ;  /* 0x00000108fcfb7824 */ /* 0x000fe200078e02fb */
[----:B------:R-:W-:Y:S02]  /*7570*/  LOP3.LUT R247, R247, 0x7, R4, 0xf8, !PT ;  /* 0x00000007f7f77812 */ /* 0x000fe400078ef804 */
[----:B------:R-:W-:Y:S01]  /*7580*/  LOP3.LUT R4, R4, 0x7, RZ, 0xc0, !PT ;  /* 0x0000000704047812 */ /* 0x000fe200078ec0ff */
[----:B------:R-:W-:Y:S01]  /*7590*/  IMAD.SHL.U32 R251, R251, 0x2, RZ ;  /* 0x00000002fbfb7824 */ /* 0x000fe200078e00ff */
[C---:B------:R-:W-:Y:S02]  /*75a0*/  LOP3.LUT R5, R247.reuse, 0x8, RZ, 0xfc, !PT ;  /* 0x00000008f7057812 */ /* 0x040fe400078efcff */
[----:B------:R-:W-:Y:S01]  /*75b0*/  LOP3.LUT R8, R247, 0x10, RZ, 0xfc, !PT ;  /* 0x00000010f7087812 */ /* 0x000fe200078efcff */
[----:B------:R-:W-:Y:S01]  /*75c0*/  IMAD R4, R4, 0x21, R6 ;  /* 0x0000002104047824 */ /* 0x000fe200078e0206 */
[----:B------:R-:W-:Y:S01]  /*75d0*/  STS [R251], R124 ;  /* 0x0000007cfb007388 */ /* 0x000fe20000000800 */
[----:B------:R-:W-:-:S02]  /*75e0*/  ISETP.LT.AND P2, PT, R5, c[0x0][0x178], !P0 ;  /* 0x00005e0005007a0c */ /* 0x000fc40004741270 */
[----:B------:R-:W-:Y:S01]  /*75f0*/  IMAD.SHL.U32 R4, R4, 0x8, RZ ;  /* 0x0000000804047824 */ /* 0x000fe200078e00ff */
[----:B------:R-:W-:Y:S01]  /*7600*/  STS [R251+0x1080], R126 ;  /* 0x0010807efb007388 */ /* 0x000fe20000000800 */
[C---:B------:R-:W-:Y:S02]  /*7610*/  LOP3.LUT R7, R247.reuse, 0x18, RZ, 0xfc, !PT ;  /* 0x00000018f7077812 */ /* 0x040fe400078efcff */
[C---:B------:R-:W-:Y:S01]  /*7620*/  LOP3.LUT R6, R247.reuse, 0x20, RZ, 0xfc, !PT ;  /* 0x00000020f7067812 */ /* 0x040fe200078efcff */
[----:B------:R-:W-:Y:S01]  /*7630*/  STS [R251+0x40], R132 ;  /* 0x00004084fb007388 */ /* 0x000fe20000000800 */
[----:B------:R-:W-:Y:S01]  /*7640*/  LOP3.LUT R5, R247, 0x28, RZ, 0xfc, !PT ;  /* 0x00000028f7057812 */ /* 0x000fe200078efcff */
[----:B------:R-:W-:Y:S01]  /*7650*/  IMAD.SHL.U32 R61, R4, 0x2, RZ ;  /* 0x00000002043d7824 */ /* 0x000fe200078e00ff */
[----:B------:R-:W-:Y:S01]  /*7660*/  ISETP.LT.AND P1, PT, R8, c[0x0][0x178], !P0 ;  /* 0x00005e0008007a0c */ /* 0x000fe20004721270 */
[----:B------:R-:W-:Y:S01]  /*7670*/  STS [R251+0x10c0], R134 ;  /* 0x0010c086fb007388 */ /* 0x000fe20000000800 */
[----:B------:R-:W-:-:S02]  /*7680*/  ISETP.LT.AND P6, PT, R7, c[0x0][0x178], !P0 ;  /* 0x00005e0007007a0c */ /* 0x000fc400047c1270 */
[----:B------:R-:W-:Y:S01]  /*7690*/  ISETP.LT.AND P5, PT, R6, c[0x0][0x178], !P0 ;  /* 0x00005e0006007a0c */ /* 0x000fe200047a1270 */
[----:B------:R-:W-:Y:S01]  /*76a0*/  STS [R251+0x80], R16 ;  /* 0x00008010fb007388 */ /* 0x000fe20000000800 */
[----:B------:R-:W-:Y:S02]  /*76b0*/  ISETP.LT.AND P4, PT, R5, c[0x0][0x178], !P0 ;  /* 0x00005e0005007a0c */ /* 0x000fe40004781270 */
[C---:B------:R-:W-:Y:S01]  /*76c0*/  ISETP.LT.AND P3, PT, R247.reuse, c[0x0][0x178], !P0 ;  /* 0x00005e00f7007a0c */ /* 0x040fe20004761270 */
[----:B------:R-:W-:Y:S04]  /*76d0*/  STS [R251+0x1100], R18 ;  /* 0x00110012fb007388 */ /* 0x000fe80000000800 */
        /* <DEDUP_REMOVED lines=10> */
[----:B------:R-:W-:Y:S06]  /*7780*/  BAR.SYNC.DEFER_BLOCKING 0x0 ;  /* 0x0000000000007b1d */ /* 0x000fec0000010000 */
[----:B------:R-:W1:Y:S04]  /*7790*/  LDS.128 R16, [R61] ;  /* 0x000000003d107984 */ /* 0x000e680000000c00 */
[----:B------:R-:W2:Y:S04]  /*77a0*/  LDS.128 R8, [R61+0x1080] ;  /* 0x001080003d087984 */ /* 0x000ea80000000c00 */
[----:B------:R-:W3:Y:S04]  /*77b0*/  LDS.128 R12, [R61+0x2100] ;  /* 0x002100003d0c7984 */ /* 0x000ee80000000c00 */
[----:B------:R-:W4:Y:S04]  /*77c0*/  LDS.128 R4, [R61+0x3180] ;  /* 0x003180003d047984 */ /* 0x000f280000000c00 */
[----:B------:R-:W-:Y:S06]  /*77d0*/  BAR.SYNC.DEFER_BLOCKING 0x0 ;  /* 0x0000000000007b1d */ /* 0x000fec0000010000 */
[----:B------:R-:W-:Y:S04]  /*77e0*/  STS [R251], R100 ;  /* 0x00000064fb007388 */ /* 0x000fe80000000800 */
        /* <DEDUP_REMOVED lines=17> */
[----:B------:R-:W1:Y:S04]  /*7900*/  LDS.128 R32, [R61+0x1080] ;  /* 0x001080003d207984 */ /* 0x000e680000000c00 */
[----:B------:R-:W1:Y:S04]  /*7910*/  LDS.128 R36, [R61+0x2100] ;  /* 0x002100003d247984 */ /* 0x000e680000000c00 */
[----:B------:R-:W1:Y:S04]  /*7920*/  LDS.128 R20, [R61+0x3180] ;  /* 0x003180003d147984 */ /* 0x000e680000000c00 */
        /* <DEDUP_REMOVED lines=9> */
[----:B------:R1:W-:Y:S04]  /*79c0*/  STS [R251+0x100], R52 ;  /* 0x00010034fb007388 */ /* 0x0003e80000000800 */
[----:B------:R2:W-:Y:S04]  /*79d0*/  STS [R251+0x1180], R54 ;  /* 0x00118036fb007388 */ /* 0x0005e80000000800 */
[----:B------:R-:W-:Y:S01]  /*79e0*/  STS [R251+0x140], R116 ;  /* 0x00014074fb007388 */ /* 0x000fe20000000800 */
[----:B-1----:R-:W-:-:S03]  /*79f0*/  IMAD R52, R247, c[0x0][0x18c], RZ ;  /* 0x00006300f7347a24 */ /* 0x002fc600078e02ff */
[----:B------:R-:W-:Y:S01]  /*7a00*/  STS [R251+0x11c0], R115 ;  /* 0x0011c073fb007388 */ /* 0x000fe20000000800 */
[----:B------:R-:W-:-:S03]  /*7a10*/  IMAD R56, R73, 0x8, R52 ;  /* 0x0000000849387824 */ /* 0x000fc600078e0234 */
[----:B------:R-:W-:Y:S01]  /*7a20*/  STS [R251+0x180], R114 ;  /* 0x00018072fb007388 */ /* 0x000fe20000000800 */
[----:B------:R-:W-:-:S03]  /*7a30*/  IMAD.WIDE R52, R52, R75, c[0x0][0x170] ;  /* 0x00005c0034347625 */ /* 0x000fc600078e024b */
[----:B------:R-:W-:Y:S01]  /*7a40*/  STS [R251+0x1200], R113 ;  /* 0x00120071fb007388 */ /* 0x000fe20000000800 */
[----:B------:R-:W-:Y:S02]  /*7a50*/  IMAD R57, R73, 0x8, R56 ;  /* 0x0000000849397824 */ /* 0x000fe400078e0238 */
[----:B--2---:R-:W-:Y:S01]  /*7a60*/  IMAD.WIDE R54, R59, 0x2, R52 ;  /* 0x000000023b367825 */ /* 0x004fe200078e0234 */
[----:B------:R-:W-:Y:S03]  /*7a70*/  STS [R251+0x1c0], R112 ;  /* 0x0001c070fb007388 */ /* 0x000fe60000000800 */
[----:B------:R-:W-:Y:S01]  /*7a80*/  IMAD R58, R73, 0x8, R57 ;  /* 0x00000008493a7824 */ /* 0x000fe200078e0239 */
[----:B------:R-:W-:Y:S01]  /*7a90*/  STS [R251+0x1240], R111 ;  /* 0x0012406ffb007388 */ /* 0x000fe20000000800 */
[----:B------:R-:W-:-:S03]  /*7aa0*/  IMAD.WIDE R52, R57, R75, c[0x0][0x170] ;  /* 0x00005c0039347625 */ /* 0x000fc600078e024b */
[----:B------:R-:W-:Y:S03]  /*7ab0*/  BAR.SYNC.DEFER_BLOCKING 0x0 ;  /* 0x0000000000007b1d */ /* 0x000fe60000010000 */
[----:B------:R-:W-:-:S03]  /*7ac0*/  IMAD.WIDE R52, R59, 0x2, R52 ;  /* 0x000000023b347825 */ /* 0x000fc600078e0234 */
[----:B------:R-:W1:Y:S04]  /*7ad0*/  LDS.128 R48, [R61] ;  /* 0x000000003d307984 */ /* 0x000e680000000c00 */
[----:B------:R-:W2:Y:S04]  /*7ae0*/  LDS.128 R40, [R61+0x1080] ;  /* 0x001080003d287984 */ /* 0x000ea80000000c00 */
        /* <DEDUP_REMOVED lines=16> */
[----:B-1----:R-:W-:-:S03]  /*7bf0*/  IMAD.WIDE R2, R56, R75, c[0x0][0x170] ;  /* 0x00005c0038027625 */ /* 0x002fc600078e024b */
[----:B------:R-:W-:Y:S01]  /*7c00*/  STS [R251+0x1200], R122 ;  /* 0x0012007afb007388 */ /* 0x000fe20000000800 */
[----:B--2---:R-:W-:-:S03]  /*7c10*/  LOP3.LUT R0, R247, 0x30, RZ, 0xfc, !PT ;  /* 0x00000030f7007812 */ /* 0x004fc600078efcff */
[----:B------:R-:W-:Y:S01]  /*7c20*/  STS [R251+0x1c0], R108 ;  /* 0x0001c06cfb007388 */ /* 0x000fe20000000800 */
[----:B------:R-:W-:-:S03]  /*7c30*/  IMAD.WIDE R56, R59, 0x2, R2 ;  /* 0x000000023b387825 */ /* 0x000fc600078e0202 */
[----:B------:R-:W-:Y:S01]  /*7c40*/  STS [R251+0x1240], R110 ;  /* 0x0012406efb007388 */ /* 0x000fe20000000800 */
[----:B------:R-:W-:-:S03]  /*7c50*/  IMAD.WIDE R2, R58, R75, c[0x0][0x170] ;  /* 0x00005c003a027625 */ /* 0x000fc600078e024b */
[----:B------:R-:W-:Y:S01]  /*7c60*/  BAR.SYNC.DEFER_BLOCKING 0x0 ;  /* 0x0000000000007b1d */ /* 0x000fe20000010000 */
[----:B------:R-:W-:-:S05]  /*7c70*/  IMAD R58, R73, 0x8, R58 ;  /* 0x00000008493a7824 */ /* 0x000fca00078e023a */
[----:B------:R1:W-:Y:S01]  /*7c80*/  @P3 STG.E.128 [R54.64], R16 ;  /* 0x0000001036003986 */ /* 0x0003e2000c101d0c */
[----:B------:R-:W-:Y:S02]  /*7c90*/  ISETP.LT.AND P3, PT, R0, c[0x0][0x178], !P0 ;  /* 0x00005e0000007a0c */ /* 0x000fe40004761270 */
[C---:B------:R-:W-:Y:S01]  /*7ca0*/  LOP3.LUT R0, R247.reuse, 0x38, RZ, 0xfc, !PT ;  /* 0x00000038f7007812 */ /* 0x040fe200078efcff */
[----:B------:R2:W-:Y:S03]  /*7cb0*/  @P2 STG.E.128 [R56.64], R8 ;  /* 0x0000000838002986 */ /* 0x0005e6000c101d0c */
[----:B------:R-:W-:Y:S01]  /*7cc0*/  ISETP.LT.AND P2, PT, R0, c[0x0][0x178], !P0 ;  /* 0x00005e0000007a0c */ /* 0x000fe20004741270 */
[----:B---3--:R-:W-:Y:S01]  /*7cd0*/  @P1 STG.E.128 [R52.64], R12 ;  /* 0x0000000c34001986 */ /* 0x008fe2000c101d0c */
[----:B------:R-:W-:-:S03]  /*7ce0*/  LOP3.LUT R0, R247, 0x40, RZ, 0xfc, !PT ;  /* 0x00000040f7007812 */ /* 0x000fc600078efcff */
[----:B------:R-:W3:Y:S01]  /*7cf0*/  LDS.128 R52, [R61] ;  /* 0x000000003d347984 */ /* 0x000ee20000000c00 */
[----:B------:R-:W-:Y:S02]  /*7d00*/  ISETP.LT.AND P1, PT, R0, c[0x0][0x178], !P0 ;  /* 0x00005e0000007a0c */ /* 0x000fe40004721270 */
[----:B------:R-:W-:Y:S01]  /*7d10*/  LOP3.LUT R0, R247, 0x48, RZ, 0xfc, !PT ;  /* 0x00000048f7007812 */ /* 0x000fe200078efcff */
[----:B------:R-:W3:Y:S01]  /*7d20*/  LDS.128 R64, [R61+0x1080] ;  /* 0x001080003d407984 */ /* 0x000ee20000000c00 */
[----:B-1----:R-:W-:-:S03]  /*7d30*/  IMAD.WIDE R16, R59, 0x2, R2 ;  /* 0x000000023b107825 */ /* 0x002fc600078e0202 */
[----:B------:R-:W1:Y:S01]  /*7d40*/  LDS.128 R68, [R61+0x2100] ;  /* 0x002100003d447984 */ /* 0x000e620000000c00 */
[----:B------:R-:W-:-:S03]  /*7d50*/  IMAD.WIDE R2, R58, R75, c[0x0][0x170] ;  /* 0x00005c003a027625 */ /* 0x000fc600078e024b */
[----:B----4-:R4:W-:Y:S01]  /*7d60*/  @P6 STG.E.128 [R16.64], R4 ;  /* 0x0000000410006986 */ /* 0x0109e2000c101d0c */
[----:B------:R-:W-:Y:S01]  /*7d70*/  ISETP.LT.AND P6, PT, R0, c[0x0][0x178], !P0 ;  /* 0x00005e0000007a0c */ /* 0x000fe200047c1270 */
[----:B------:R-:W-:Y:S01]  /*7d80*/  IMAD R58, R73, 0x8, R58 ;  /* 0x00000008493a7824 */ /* 0x000fe200078e023a */
[----:B------:R-:W-:Y:S01]  /*7d90*/  LOP3.LUT R0, R247, 0x50, RZ, 0xfc, !PT ;  /* 0x00000050f7007812 */ /* 0x000fe200078efcff */
[----:B--2---:R-:W-:-:S04]  /*7da0*/  IMAD.WIDE R10, R59, 0x2, R2 ;  /* 0x000000023b0a7825 */ /* 0x004fc800078e0202 */
[----:B------:R-:W-:Y:S01]  /*7db0*/  IMAD R18, R73, 0x8, R58 ;  /* 0x0000000849127824 */ /* 0x000fe200078e023a */
[----:B------:R2:W-:Y:S01]  /*7dc0*/  @P5 STG.E.128 [R10.64], R44 ;  /* 0x0000002c0a005986 */ /* 0x0005e2000c101d0c */
[-C--:B------:R-:W-:Y:S01]  /*7dd0*/  IMAD.WIDE R2, R58, R75.reuse, c[0x0][0x170] ;  /* 0x00005c003a027625 */ /* 0x080fe200078e024b */
[----:B------:R-:W-:Y:S02]  /*7de0*/  ISETP.LT.AND P5, PT, R0, c[0x0][0x178], !P0 ;  /* 0x00005e0000007a0c */ /* 0x000fe400047a1270 */
[----:B------:R-:W-:Y:S01]  /*7df0*/  LOP3.LUT R0, R247, 0x58, RZ, 0xfc, !PT ;  /* 0x00000058f7007812 */ /* 0x000fe200078efcff */
[----:B------:R-:W-:-:S04]  /*7e00*/  IMAD.WIDE R8, R18, R75, c[0x0][0x170] ;  /* 0x00005c0012087625 */ /* 0x000fc800078e024b */
[----:B------:R-:W-:Y:S02]  /*7e10*/  IMAD R18, R73, 0x8, R18 ;  /* 0x0000000849127824 */ /* 0x000fe400078e0212 */
[----:B----4-:R-:W-:-:S04]  /*7e20*/  IMAD.WIDE R4, R59, 0x2, R2 ;  /* 0x000000023b047825 */ /* 0x010fc800078e0202 */
[----:B------:R-:W-:Y:S01]  /*7e30*/  IMAD R12, R73, 0x8, R18 ;  /* 0x00000008490c7824 */ /* 0x000fe200078e0212 */
[----:B------:R4:W-:Y:S01]  /*7e40*/  @P4 STG.E.128 [R4.64], R32 ;  /* 0x0000002004004986 */ /* 0x0009e2000c101d0c */
[----:B------:R-:W-:Y:S01]  /*7e50*/  IMAD.WIDE R2, R18, R75, c[0x0][0x170] ;  /* 0x00005c0012027625 */ /* 0x000fe200078e024b */
[----:B------:R-:W-:Y:S02]  /*7e60*/  ISETP.LT.AND P4, PT, R0, c[0x0][0x178], !P0 ;  /* 0x00005e0000007a0c */ /* 0x000fe40004781270 */
[----:B------:R-:W-:Y:S01]  /*7e70*/  LOP3.LUT R0, R247, 0x68, RZ, 0xfc, !PT ;  /* 0x00000068f7007812 */ /* 0x000fe200078efcff */
[----:B--2---:R-:W-:Y:S01]  /*7e80*/  IMAD R11, R73, 0x8, R12 ;  /* 0x00000008490b7824 */ /* 0x004fe200078e020c */
[----:B------:R-:W-:Y:S01]  /*7e90*/  LOP3.LUT R10, R247, 0x60, RZ, 0xfc, !PT ;  /* 0x00000060f70a7812 */ /* 0x000fe200078efcff */
[----:B------:R-:W-:-:S04]  /*7ea0*/  IMAD.WIDE R6, R59, 0x2, R2 ;  /* 0x000000023b067825 */ /* 0x000fc800078e0202 */
[----:B------:R-:W-:Y:S02]  /*7eb0*/  IMAD R16, R73, 0x8, R11 ;  /* 0x0000000849107824 */ /* 0x000fe400078e020b */
[----:B------:R-:W-:-:S04]  /*7ec0*/  IMAD.WIDE R8, R59, 0x2, R8 ;  /* 0x000000023b087825 */ /* 0x000fc800078e0208 */
[-C--:B------:R-:W-:Y:S01]  /*7ed0*/  IMAD.WIDE R2, R12, R75.reuse, c[0x0][0x170] ;  /* 0x00005c000c027625 */ /* 0x080fe200078e024b */
[----:B------:R2:W-:Y:S01]  /*7ee0*/  @P3 STG.E.128 [R8.64], R36 ;  /* 0x0000002408003986 */ /* 0x0005e2000c101d0c */
[----:B------:R-:W-:Y:S02]  /*7ef0*/  ISETP.LT.AND P3, PT, R10, c[0x0][0x178], !P0 ;  /* 0x00005e000a007a0c */ /* 0x000fe40004761270 */
[----:B----4-:R-:W-:Y:S01]  /*7f00*/  IMAD R4, R73, 0x8, R16 ;  /* 0x0000000849047824 */ /* 0x010fe200078e0210 */
[----:B------:R4:W-:Y:S01]  /*7f10*/  @P2 STG.E.128 [R6.64], R20 ;  /* 0x0000001406002986 */ /* 0x0009e2000c101d0c */
[----:B------:R-:W-:Y:S01]  /*7f20*/  IMAD.WIDE R12, R59, 0x2, R2 ;  /* 0x000000023b0c7825 */ /* 0x000fe200078e0202 */
[----:B------:R-:W-:Y:S02]  /*7f30*/  ISETP.LT.AND P2, PT, R0, c[0x0][0x178], !P0 ;  /* 0x00005e0000007a0c */ /* 0x000fe40004741270 */
[----:B------:R-:W-:Y:S01]  /*7f40*/  LOP3.LUT R0, R247, 0x70, RZ, 0xfc, !PT ;  /* 0x00000070f7007812 */ /* 0x000fe200078efcff */
[----:B------:R-:W-:Y:S01]  /*7f50*/  IMAD.WIDE R2, R11, R75, c[0x0][0x170] ;  /* 0x00005c000b027625 */ /* 0x000fe200078e024b */
[----:B------:R1:W-:Y:S01]  /*7f60*/  @P1 STG.E.128 [R12.64], R48 ;  /* 0x000000300c001986 */ /* 0x0003e2000c101d0c */
[----:B------:R-:W-:-:S02]  /*7f70*/  LOP3.LUT R247, R247, 0x78, RZ, 0xfc, !PT ;  /* 0x00000078f7f77812 */ /* 0x000fc400078efcff */
[----:B------:R-:W-:Y:S02]  /*7f80*/  ISETP.LT.AND P1, PT, R0, c[0x0][0x178], !P0 ;  /* 0x00005e0000007a0c */ /* 0x000fe40004721270 */
[----:B------:R-:W-:Y:S01]  /*7f90*/  IMAD.WIDE R14, R59, 0x2, R2 ;  /* 0x000000023b0e7825 */ /* 0x000fe200078e0202 */
[----:B------:R-:W-:-:S03]  /*7fa0*/  ISETP.LT.AND P0, PT, R247, c[0x0][0x178], !P0 ;  /* 0x00005e00f7007a0c */ /* 0x000fc60004701270 */
[----:B--2---:R-:W-:Y:S01]  /*7fb0*/  IMAD R8, R73, 0x8, R4 ;  /* 0x0000000849087824 */ /* 0x004fe200078e0204 */
[----:B------:R2:W-:Y:S01]  /*7fc0*/  @P6 STG.E.128 [R14.64], R40 ;  /* 0x000000280e006986 */ /* 0x0005e2000c101d0c */
[----:B------:R-:W-:-:S04]  /*7fd0*/  IMAD.WIDE R2, R16, R75, c[0x0][0x170] ;  /* 0x00005c0010027625 */ /* 0x000fc800078e024b */
[----:B------:R-:W-:Y:S02]  /*7fe0*/  IMAD R9, R73, 0x8, R8 ;  /* 0x0000000849097824 */ /* 0x000fe400078e0208 */
[----:B------:R-:W-:-:S04]  /*7ff0*/  IMAD.WIDE R4, R4, R75, c[0x0][0x170] ;  /* 0x00005c0004047625 */ /* 0x000fc800078e024b */
[----:B------:R-:W-:Y:S02]  /*8000*/  IMAD R0, R73, 0x8, R9 ;  /* 0x0000000849007824 */ /* 0x000fe400078e0209 */
[----:B----4-:R-:W-:-:S04]  /*8010*/  IMAD.WIDE R6, R8, R75, c[0x0][0x170] ;  /* 0x00005c0008067625 */ /* 0x010fc800078e024b */
[----:B------:R-:W-:-:S04]  /*8020*/  IMAD.WIDE R8, R9, R75, c[0x0][0x170] ;  /* 0x00005c0009087625 */ /* 0x000fc800078e024b */
[----:B------:R-:W-:-:S04]  /*8030*/  IMAD.WIDE R10, R0, R75, c[0x0][0x170] ;  /* 0x00005c00000a7625 */ /* 0x000fc800078e024b */
[----:B------:R-:W-:-:S04]  /*8040*/  IMAD.WIDE R2, R59, 0x2, R2 ;  /* 0x000000023b027825 */ /* 0x000fc800078e0202 */
[C---:B------:R-:W-:Y:S01]  /*8050*/  IMAD.WIDE R4, R59.reuse, 0x2, R4 ;  /* 0x000000023b047825 */ /* 0x040fe200078e0204 */
[----:B------:R2:W-:Y:S03]  /*8060*/  @P5 STG.E.128 [R2.64], R28 ;  /* 0x0000001c02005986 */ /* 0x0005e6000c101d0c */
[C---:B------:R-:W-:Y:S01]  /*8070*/  IMAD.WIDE R6, R59.reuse, 0x2, R6 ;  /* 0x000000023b067825 */ /* 0x040fe200078e0206 */
[----:B------:R2:W-:Y:S03]  /*8080*/  @P4 STG.E.128 [R4.64], R24 ;  /* 0x0000001804004986 */ /* 0x0005e6000c101d0c */
[C---:B------:R-:W-:Y:S01]  /*8090*/  IMAD.WIDE R8, R59.reuse, 0x2, R8 ;  /* 0x000000023b087825 */ /* 0x040fe200078e0208 */
[----:B---3--:R2:W-:Y:S03]  /*80a0*/  @P3 STG.E.128 [R6.64], R52 ;  /* 0x0000003406003986 */ /* 0x0085e6000c101d0c */
[----:B------:R-:W-:Y:S01]  /*80b0*/  IMAD.WIDE R10, R59, 0x2, R10 ;  /* 0x000000023b0a7825 */ /* 0x000fe200078e020a */
[----:B------:R2:W-:Y:S04]  /*80c0*/  @P2 STG.E.128 [R8.64], R64 ;  /* 0x0000004008002986 */ /* 0x0005e8000c101d0c */
[----:B-1----:R2:W-:Y:S01]  /*80d0*/  @P1 STG.E.128 [R10.64], R68 ;  /* 0x000000440a001986 */ /* 0x0025e2000c101d0c */
[----:B------:R-:W-:Y:S05]  /*80e0*/  @!P0 EXIT ;  /* 0x000000000000894d */ /* 0x000fea0003800000 */
[----:B------:R-:W1:Y:S01]  /*80f0*/  LDS.128 R60, [R61+0x3180] ;  /* 0x003180003d3c7984 */ /* 0x000e620000000c00 */
[----:B--2---:R-:W-:-:S04]  /*8100*/  IMAD R2, R73, 0x8, R0 ;  /* 0x0000000849027824 */ /* 0x004fc800078e0200 */
[----:B------:R-:W-:-:S06]  /*8110*/  IMAD.WIDE R2, R2, R75, c[0x0][0x170] ;  /* 0x00005c0002027625 */ /* 0x000fcc00078e024b */
[----:B------:R-:W-:-:S05]  /*8120*/  IMAD.WIDE R2, R59, 0x2, R2 ;  /* 0x000000023b027825 */ /* 0x000fca00078e0202 */
[----:B-1----:R-:W-:Y:S01]  /*8130*/  STG.E.128 [R2.64], R60 ;  /* 0x0000003c02007986 */ /* 0x002fe2000c101d0c */
[----:B------:R-:W-:Y:S05]  /*8140*/  EXIT ;  /* 0x000000000000794d */ /* 0x000fea0003800000 */
.L_x_4:
[----:B------:R-:W-:-:S00]  /*8150*/  BRA `(.L_x_4) ;  /* 0xfffffff000007947 */ /* 0x000fc0000383ffff */
[----:B------:R-:W-:-:S00]  /*8160*/  NOP ;  /* 0x0000000000007918 */ /* 0x000fc00000000000 */
        /* <DEDUP_REMOVED lines=9> */
.L_x_5:


//--------------------- .nv.shared.matmul_kernel  --------------------------
	.section	.nv.shared.matmul_kernel,"aw",@nobits
	.sectionflags	@""
	.align	16
